//
// Generated by NVIDIA NVVM Compiler
//
// Compiler Build ID: CL-36424714
// Cuda compilation tools, release 13.0, V13.0.88
// Based on NVVM 20.0.0
//

.version 9.0
.target sm_100
.address_size 64

	// .globl	extract_patch

.visible .entry extract_patch(
	.param .u64 .ptr .align 1 extract_patch_param_0,
	.param .u64 .ptr .align 1 extract_patch_param_1,
	.param .u32 extract_patch_param_2,
	.param .u32 extract_patch_param_3,
	.param .u32 extract_patch_param_4,
	.param .u32 extract_patch_param_5,
	.param .u32 extract_patch_param_6,
	.param .u32 extract_patch_param_7,
	.param .u32 extract_patch_param_8
)
{
	.reg .pred 	%p<13>;
	.reg .b16 	%rs<59>;
	.reg .b32 	%r<69>;
	.reg .b64 	%rd<23>;

	ld.param.u64 	%rd5, [extract_patch_param_0];
	ld.param.u64 	%rd6, [extract_patch_param_1];
	ld.param.u32 	%r30, [extract_patch_param_2];
	ld.param.u32 	%r31, [extract_patch_param_3];
	ld.param.u32 	%r36, [extract_patch_param_4];
	ld.param.u32 	%r32, [extract_patch_param_5];
	ld.param.u32 	%r33, [extract_patch_param_6];
	ld.param.u32 	%r34, [extract_patch_param_7];
	ld.param.u32 	%r35, [extract_patch_param_8];
	cvta.to.global.u64 	%rd1, %rd6;
	cvta.to.global.u64 	%rd2, %rd5;
	mov.u32 	%r38, %ctaid.x;
	mov.u32 	%r39, %ntid.x;
	mov.u32 	%r40, %tid.x;
	mad.lo.s32 	%r1, %r38, %r39, %r40;
	mov.u32 	%r41, %ctaid.y;
	mov.u32 	%r42, %ntid.y;
	mov.u32 	%r43, %tid.y;
	mad.lo.s32 	%r44, %r41, %r42, %r43;
	setp.ge.s32 	%p1, %r1, %r32;
	setp.ge.s32 	%p2, %r44, %r36;
	or.pred  	%p3, %p1, %p2;
	@%p3 bra 	$L__BB0_14;
	add.s32 	%r45, %r34, %r1;
	add.s32 	%r46, %r33, %r44;
	max.s32 	%r47, %r45, 0;
	add.s32 	%r48, %r31, -1;
	min.s32 	%r49, %r47, %r48;
	max.s32 	%r50, %r46, 0;
	add.s32 	%r51, %r30, -1;
	min.s32 	%r52, %r50, %r51;
	mad.lo.s32 	%r53, %r52, %r31, %r49;
	mul.lo.s32 	%r3, %r53, %r35;
	mad.lo.s32 	%r54, %r32, %r44, %r1;
	mul.lo.s32 	%r4, %r35, %r54;
	setp.lt.s32 	%p4, %r35, 1;
	@%p4 bra 	$L__BB0_14;
	and.b32  	%r5, %r35, 15;
	setp.lt.u32 	%p5, %r35, 16;
	mov.b32 	%r64, 0;
	@%p5 bra 	$L__BB0_5;
	and.b32  	%r64, %r35, 2147483632;
	neg.s32 	%r62, %r64;
	add.s64 	%rd3, %rd2, 7;
	add.s64 	%rd4, %rd1, 7;
	mov.u32 	%r60, %r4;
	mov.u32 	%r61, %r3;
$L__BB0_4:
	.pragma "nounroll";
	cvt.s64.s32 	%rd7, %r61;
	add.s64 	%rd8, %rd3, %rd7;
	cvt.s64.s32 	%rd9, %r60;
	add.s64 	%rd10, %rd4, %rd9;
	ld.global.nc.u8 	%rs1, [%rd8+-7];
	cvt.u16.u8 	%rs2, %rs1;
	st.global.u8 	[%rd10+-7], %rs2;
	ld.global.nc.u8 	%rs3, [%rd8+-6];
	cvt.u16.u8 	%rs4, %rs3;
	st.global.u8 	[%rd10+-6], %rs4;
	ld.global.nc.u8 	%rs5, [%rd8+-5];
	cvt.u16.u8 	%rs6, %rs5;
	st.global.u8 	[%rd10+-5], %rs6;
	ld.global.nc.u8 	%rs7, [%rd8+-4];
	cvt.u16.u8 	%rs8, %rs7;
	st.global.u8 	[%rd10+-4], %rs8;
	ld.global.nc.u8 	%rs9, [%rd8+-3];
	cvt.u16.u8 	%rs10, %rs9;
	st.global.u8 	[%rd10+-3], %rs10;
	ld.global.nc.u8 	%rs11, [%rd8+-2];
	cvt.u16.u8 	%rs12, %rs11;
	st.global.u8 	[%rd10+-2], %rs12;
	ld.global.nc.u8 	%rs13, [%rd8+-1];
	cvt.u16.u8 	%rs14, %rs13;
	st.global.u8 	[%rd10+-1], %rs14;
	ld.global.nc.u8 	%rs15, [%rd8];
	cvt.u16.u8 	%rs16, %rs15;
	st.global.u8 	[%rd10], %rs16;
	ld.global.nc.u8 	%rs17, [%rd8+1];
	cvt.u16.u8 	%rs18, %rs17;
	st.global.u8 	[%rd10+1], %rs18;
	ld.global.nc.u8 	%rs19, [%rd8+2];
	cvt.u16.u8 	%rs20, %rs19;
	st.global.u8 	[%rd10+2], %rs20;
	ld.global.nc.u8 	%rs21, [%rd8+3];
	cvt.u16.u8 	%rs22, %rs21;
	st.global.u8 	[%rd10+3], %rs22;
	ld.global.nc.u8 	%rs23, [%rd8+4];
	cvt.u16.u8 	%rs24, %rs23;
	st.global.u8 	[%rd10+4], %rs24;
	ld.global.nc.u8 	%rs25, [%rd8+5];
	cvt.u16.u8 	%rs26, %rs25;
	st.global.u8 	[%rd10+5], %rs26;
	ld.global.nc.u8 	%rs27, [%rd8+6];
	cvt.u16.u8 	%rs28, %rs27;
	st.global.u8 	[%rd10+6], %rs28;
	ld.global.nc.u8 	%rs29, [%rd8+7];
	cvt.u16.u8 	%rs30, %rs29;
	st.global.u8 	[%rd10+7], %rs30;
	ld.global.nc.u8 	%rs31, [%rd8+8];
	cvt.u16.u8 	%rs32, %rs31;
	st.global.u8 	[%rd10+8], %rs32;
	add.s32 	%r62, %r62, 16;
	add.s32 	%r61, %r61, 16;
	add.s32 	%r60, %r60, 16;
	setp.ne.s32 	%p6, %r62, 0;
	@%p6 bra 	$L__BB0_4;
$L__BB0_5:
	setp.eq.s32 	%p7, %r5, 0;
	@%p7 bra 	$L__BB0_14;
	and.b32  	%r15, %r35, 7;
	setp.lt.u32 	%p8, %r5, 8;
	@%p8 bra 	$L__BB0_8;
	add.s32 	%r56, %r64, %r3;
	cvt.s64.s32 	%rd11, %r56;
	add.s64 	%rd12, %rd2, %rd11;
	ld.global.nc.u8 	%rs33, [%rd12];
	cvt.u16.u8 	%rs34, %rs33;
	add.s32 	%r57, %r64, %r4;
	cvt.s64.s32 	%rd13, %r57;
	add.s64 	%rd14, %rd1, %rd13;
	st.global.u8 	[%rd14], %rs34;
	ld.global.nc.u8 	%rs35, [%rd12+1];
	cvt.u16.u8 	%rs36, %rs35;
	st.global.u8 	[%rd14+1], %rs36;
	ld.global.nc.u8 	%rs37, [%rd12+2];
	cvt.u16.u8 	%rs38, %rs37;
	st.global.u8 	[%rd14+2], %rs38;
	ld.global.nc.u8 	%rs39, [%rd12+3];
	cvt.u16.u8 	%rs40, %rs39;
	st.global.u8 	[%rd14+3], %rs40;
	ld.global.nc.u8 	%rs41, [%rd12+4];
	cvt.u16.u8 	%rs42, %rs41;
	st.global.u8 	[%rd14+4], %rs42;
	ld.global.nc.u8 	%rs43, [%rd12+5];
	cvt.u16.u8 	%rs44, %rs43;
	st.global.u8 	[%rd14+5], %rs44;
	ld.global.nc.u8 	%rs45, [%rd12+6];
	cvt.u16.u8 	%rs46, %rs45;
	st.global.u8 	[%rd14+6], %rs46;
	ld.global.nc.u8 	%rs47, [%rd12+7];
	cvt.u16.u8 	%rs48, %rs47;
	st.global.u8 	[%rd14+7], %rs48;
	add.s32 	%r64, %r64, 8;
$L__BB0_8:
	setp.eq.s32 	%p9, %r15, 0;
	@%p9 bra 	$L__BB0_14;
	and.b32  	%r18, %r35, 3;
	setp.lt.u32 	%p10, %r15, 4;
	@%p10 bra 	$L__BB0_11;
	add.s32 	%r58, %r64, %r3;
	cvt.s64.s32 	%rd15, %r58;
	add.s64 	%rd16, %rd2, %rd15;
	ld.global.nc.u8 	%rs49, [%rd16];
	cvt.u16.u8 	%rs50, %rs49;
	add.s32 	%r59, %r64, %r4;
	cvt.s64.s32 	%rd17, %r59;
	add.s64 	%rd18, %rd1, %rd17;
	st.global.u8 	[%rd18], %rs50;
	ld.global.nc.u8 	%rs51, [%rd16+1];
	cvt.u16.u8 	%rs52, %rs51;
	st.global.u8 	[%rd18+1], %rs52;
	ld.global.nc.u8 	%rs53, [%rd16+2];
	cvt.u16.u8 	%rs54, %rs53;
	st.global.u8 	[%rd18+2], %rs54;
	ld.global.nc.u8 	%rs55, [%rd16+3];
	cvt.u16.u8 	%rs56, %rs55;
	st.global.u8 	[%rd18+3], %rs56;
	add.s32 	%r64, %r64, 4;
$L__BB0_11:
	setp.eq.s32 	%p11, %r18, 0;
	@%p11 bra 	$L__BB0_14;
	add.s32 	%r68, %r64, %r4;
	add.s32 	%r67, %r64, %r3;
	neg.s32 	%r66, %r18;
$L__BB0_13:
	.pragma "nounroll";
	cvt.s64.s32 	%rd19, %r68;
	add.s64 	%rd20, %rd1, %rd19;
	cvt.s64.s32 	%rd21, %r67;
	add.s64 	%rd22, %rd2, %rd21;
	ld.global.nc.u8 	%rs57, [%rd22];
	cvt.u16.u8 	%rs58, %rs57;
	st.global.u8 	[%rd20], %rs58;
	add.s32 	%r68, %r68, 1;
	add.s32 	%r67, %r67, 1;
	add.s32 	%r66, %r66, 1;
	setp.ne.s32 	%p12, %r66, 0;
	@%p12 bra 	$L__BB0_13;
$L__BB0_14:
	ret;

}
	// .globl	extract_patches_grid
.visible .entry extract_patches_grid(
	.param .u64 .ptr .align 1 extract_patches_grid_param_0,
	.param .u64 .ptr .align 1 extract_patches_grid_param_1,
	.param .u32 extract_patches_grid_param_2,
	.param .u32 extract_patches_grid_param_3,
	.param .u32 extract_patches_grid_param_4,
	.param .u32 extract_patches_grid_param_5,
	.param .u32 extract_patches_grid_param_6,
	.param .u32 extract_patches_grid_param_7,
	.param .u32 extract_patches_grid_param_8,
	.param .u32 extract_patches_grid_param_9
)
{
	.reg .pred 	%p<24>;
	.reg .b16 	%rs<113>;
	.reg .b32 	%r<173>;
	.reg .b32 	%f<205>;
	.reg .b64 	%rd<68>;

	ld.param.u64 	%rd4, [extract_patches_grid_param_0];
	ld.param.u64 	%rd5, [extract_patches_grid_param_1];
	ld.param.u32 	%r52, [extract_patches_grid_param_2];
	ld.param.u32 	%r53, [extract_patches_grid_param_3];
	ld.param.u32 	%r60, [extract_patches_grid_param_4];
	ld.param.u32 	%r55, [extract_patches_grid_param_5];
	ld.param.u32 	%r56, [extract_patches_grid_param_6];
	ld.param.u32 	%r57, [extract_patches_grid_param_7];
	ld.param.u32 	%r58, [extract_patches_grid_param_8];
	ld.param.u32 	%r59, [extract_patches_grid_param_9];
	cvta.to.global.u64 	%rd1, %rd5;
	cvta.to.global.u64 	%rd2, %rd4;
	mov.u32 	%r61, %ctaid.x;
	mov.u32 	%r62, %ntid.x;
	mov.u32 	%r63, %tid.x;
	mad.lo.s32 	%r1, %r61, %r62, %r63;
	mov.u32 	%r64, %ctaid.y;
	mov.u32 	%r65, %ntid.y;
	mov.u32 	%r66, %tid.y;
	mad.lo.s32 	%r67, %r64, %r65, %r66;
	mov.u32 	%r68, %ctaid.z;
	setp.ne.s32 	%p1, %r59, 0;
	selp.u32 	%r69, 1, 0, %p1;
	mad.lo.s32 	%r70, %r57, %r56, %r69;
	setp.ge.s32 	%p2, %r1, %r55;
	setp.ge.s32 	%p3, %r67, %r60;
	or.pred  	%p4, %p2, %p3;
	setp.ge.s32 	%p5, %r68, %r70;
	or.pred  	%p6, %p4, %p5;
	@%p6 bra 	$L__BB1_20;
	setp.eq.s32 	%p7, %r59, 0;
	mad.lo.s32 	%r71, %r60, %r68, %r67;
	mad.lo.s32 	%r72, %r71, %r55, %r1;
	mul.lo.s32 	%r5, %r72, %r58;
	add.s32 	%r73, %r70, -1;
	setp.ne.s32 	%p8, %r68, %r73;
	or.pred  	%p9, %p7, %p8;
	@%p9 bra 	$L__BB1_11;
	cvt.rn.f32.s32 	%f113, %r53;
	cvt.rn.f32.s32 	%f114, %r55;
	div.rn.f32 	%f115, %f113, %f114;
	cvt.rn.f32.s32 	%f116, %r52;
	cvt.rn.f32.u32 	%f117, %r60;
	div.rn.f32 	%f118, %f116, %f117;
	cvt.rn.f32.s32 	%f119, %r1;
	add.f32 	%f120, %f119, 0f3F000000;
	fma.rn.f32 	%f1, %f120, %f115, 0fBF000000;
	cvt.rn.f32.u32 	%f121, %r67;
	add.f32 	%f122, %f121, 0f3F000000;
	fma.rn.f32 	%f2, %f122, %f118, 0fBF000000;
	cvt.rmi.f32.f32 	%f3, %f1;
	cvt.rzi.s32.f32 	%r6, %f3;
	cvt.rmi.f32.f32 	%f4, %f2;
	setp.lt.s32 	%p17, %r58, 1;
	@%p17 bra 	$L__BB1_20;
	cvt.rzi.s32.f32 	%r120, %f4;
	add.s32 	%r121, %r53, -1;
	add.s32 	%r122, %r52, -1;
	sub.f32 	%f123, %f1, %f3;
	sub.f32 	%f124, %f2, %f4;
	add.s32 	%r123, %r120, 1;
	min.s32 	%r124, %r123, %r122;
	max.s32 	%r125, %r124, 0;
	min.s32 	%r126, %r120, %r122;
	max.s32 	%r127, %r126, 0;
	add.s32 	%r128, %r6, 1;
	min.s32 	%r129, %r128, %r121;
	max.s32 	%r130, %r129, 0;
	min.s32 	%r131, %r6, %r121;
	max.s32 	%r132, %r131, 0;
	mul.lo.s32 	%r133, %r127, %r53;
	add.s32 	%r134, %r133, %r132;
	mul.lo.s32 	%r7, %r134, %r58;
	add.s32 	%r135, %r130, %r133;
	mul.lo.s32 	%r8, %r135, %r58;
	mul.lo.s32 	%r136, %r125, %r53;
	add.s32 	%r137, %r136, %r132;
	mul.lo.s32 	%r9, %r137, %r58;
	add.s32 	%r138, %r136, %r130;
	mul.lo.s32 	%r10, %r138, %r58;
	mov.f32 	%f125, 0f3F800000;
	sub.f32 	%f126, %f125, %f123;
	sub.f32 	%f127, %f125, %f124;
	mul.f32 	%f5, %f127, %f126;
	mul.f32 	%f6, %f123, %f127;
	mul.f32 	%f7, %f124, %f126;
	mul.f32 	%f8, %f124, %f123;
	and.b32  	%r11, %r58, 3;
	setp.lt.u32 	%p18, %r58, 4;
	mov.b32 	%r170, 0;
	@%p18 bra 	$L__BB1_6;
	and.b32  	%r170, %r58, 2147483644;
	neg.s32 	%r162, %r170;
	add.s64 	%rd38, %rd2, 1;
	mov.u32 	%r157, %r10;
	mov.u32 	%r158, %r5;
	mov.u32 	%r159, %r9;
	mov.u32 	%r160, %r8;
	mov.u32 	%r161, %r7;
$L__BB1_5:
	.pragma "nounroll";
	cvt.s64.s32 	%rd37, %r161;
	add.s64 	%rd39, %rd38, %rd37;
	cvt.s64.s32 	%rd40, %r160;
	add.s64 	%rd41, %rd38, %rd40;
	cvt.s64.s32 	%rd42, %r159;
	add.s64 	%rd43, %rd38, %rd42;
	cvt.s64.s32 	%rd44, %r158;
	add.s64 	%rd45, %rd1, %rd44;
	cvt.s64.s32 	%rd46, %r157;
	add.s64 	%rd47, %rd2, %rd46;
	ld.global.nc.u8 	%rs57, [%rd39+-1];
	cvt.u16.u8 	%rs58, %rs57;
	cvt.rn.f32.u16 	%f128, %rs58;
	ld.global.nc.u8 	%rs59, [%rd41+-1];
	cvt.u16.u8 	%rs60, %rs59;
	cvt.rn.f32.u16 	%f129, %rs60;
	ld.global.nc.u8 	%rs61, [%rd43+-1];
	cvt.u16.u8 	%rs62, %rs61;
	cvt.rn.f32.u16 	%f130, %rs62;
	ld.global.nc.u8 	%rs63, [%rd47];
	cvt.u16.u8 	%rs64, %rs63;
	cvt.rn.f32.u16 	%f131, %rs64;
	mul.f32 	%f132, %f6, %f129;
	fma.rn.f32 	%f133, %f5, %f128, %f132;
	fma.rn.f32 	%f134, %f7, %f130, %f133;
	fma.rn.f32 	%f135, %f8, %f131, %f134;
	add.f32 	%f136, %f135, 0f3F000000;
	max.f32 	%f137, %f136, 0f00000000;
	min.f32 	%f138, %f137, 0f437F0000;
	cvt.rzi.u32.f32 	%r139, %f138;
	st.global.u8 	[%rd45], %r139;
	ld.global.nc.u8 	%rs65, [%rd39];
	cvt.u16.u8 	%rs66, %rs65;
	cvt.rn.f32.u16 	%f139, %rs66;
	ld.global.nc.u8 	%rs67, [%rd41];
	cvt.u16.u8 	%rs68, %rs67;
	cvt.rn.f32.u16 	%f140, %rs68;
	ld.global.nc.u8 	%rs69, [%rd43];
	cvt.u16.u8 	%rs70, %rs69;
	cvt.rn.f32.u16 	%f141, %rs70;
	ld.global.nc.u8 	%rs71, [%rd47+1];
	cvt.u16.u8 	%rs72, %rs71;
	cvt.rn.f32.u16 	%f142, %rs72;
	mul.f32 	%f143, %f6, %f140;
	fma.rn.f32 	%f144, %f5, %f139, %f143;
	fma.rn.f32 	%f145, %f7, %f141, %f144;
	fma.rn.f32 	%f146, %f8, %f142, %f145;
	add.f32 	%f147, %f146, 0f3F000000;
	max.f32 	%f148, %f147, 0f00000000;
	min.f32 	%f149, %f148, 0f437F0000;
	cvt.rzi.u32.f32 	%r140, %f149;
	st.global.u8 	[%rd45+1], %r140;
	ld.global.nc.u8 	%rs73, [%rd39+1];
	cvt.u16.u8 	%rs74, %rs73;
	cvt.rn.f32.u16 	%f150, %rs74;
	ld.global.nc.u8 	%rs75, [%rd41+1];
	cvt.u16.u8 	%rs76, %rs75;
	cvt.rn.f32.u16 	%f151, %rs76;
	ld.global.nc.u8 	%rs77, [%rd43+1];
	cvt.u16.u8 	%rs78, %rs77;
	cvt.rn.f32.u16 	%f152, %rs78;
	ld.global.nc.u8 	%rs79, [%rd47+2];
	cvt.u16.u8 	%rs80, %rs79;
	cvt.rn.f32.u16 	%f153, %rs80;
	mul.f32 	%f154, %f6, %f151;
	fma.rn.f32 	%f155, %f5, %f150, %f154;
	fma.rn.f32 	%f156, %f7, %f152, %f155;
	fma.rn.f32 	%f157, %f8, %f153, %f156;
	add.f32 	%f158, %f157, 0f3F000000;
	max.f32 	%f159, %f158, 0f00000000;
	min.f32 	%f160, %f159, 0f437F0000;
	cvt.rzi.u32.f32 	%r141, %f160;
	st.global.u8 	[%rd45+2], %r141;
	ld.global.nc.u8 	%rs81, [%rd39+2];
	cvt.u16.u8 	%rs82, %rs81;
	cvt.rn.f32.u16 	%f161, %rs82;
	ld.global.nc.u8 	%rs83, [%rd41+2];
	cvt.u16.u8 	%rs84, %rs83;
	cvt.rn.f32.u16 	%f162, %rs84;
	ld.global.nc.u8 	%rs85, [%rd43+2];
	cvt.u16.u8 	%rs86, %rs85;
	cvt.rn.f32.u16 	%f163, %rs86;
	ld.global.nc.u8 	%rs87, [%rd47+3];
	cvt.u16.u8 	%rs88, %rs87;
	cvt.rn.f32.u16 	%f164, %rs88;
	mul.f32 	%f165, %f6, %f162;
	fma.rn.f32 	%f166, %f5, %f161, %f165;
	fma.rn.f32 	%f167, %f7, %f163, %f166;
	fma.rn.f32 	%f168, %f8, %f164, %f167;
	add.f32 	%f169, %f168, 0f3F000000;
	max.f32 	%f170, %f169, 0f00000000;
	min.f32 	%f171, %f170, 0f437F0000;
	cvt.rzi.u32.f32 	%r142, %f171;
	st.global.u8 	[%rd45+3], %r142;
	add.s32 	%r162, %r162, 4;
	add.s32 	%r161, %r161, 4;
	add.s32 	%r160, %r160, 4;
	add.s32 	%r159, %r159, 4;
	add.s32 	%r158, %r158, 4;
	add.s32 	%r157, %r157, 4;
	setp.eq.s32 	%p19, %r162, 0;
	@%p19 bra 	$L__BB1_6;
	bra.uni 	$L__BB1_5;
$L__BB1_6:
	setp.eq.s32 	%p20, %r11, 0;
	@%p20 bra 	$L__BB1_20;
	setp.eq.s32 	%p21, %r11, 1;
	@%p21 bra 	$L__BB1_9;
	add.s32 	%r143, %r170, %r7;
	cvt.s64.s32 	%rd48, %r143;
	add.s64 	%rd49, %rd2, %rd48;
	ld.global.nc.u8 	%rs89, [%rd49];
	cvt.u16.u8 	%rs90, %rs89;
	cvt.rn.f32.u16 	%f172, %rs90;
	add.s32 	%r144, %r170, %r8;
	cvt.s64.s32 	%rd50, %r144;
	add.s64 	%rd51, %rd2, %rd50;
	ld.global.nc.u8 	%rs91, [%rd51];
	cvt.u16.u8 	%rs92, %rs91;
	cvt.rn.f32.u16 	%f173, %rs92;
	add.s32 	%r145, %r170, %r9;
	cvt.s64.s32 	%rd52, %r145;
	add.s64 	%rd53, %rd2, %rd52;
	ld.global.nc.u8 	%rs93, [%rd53];
	cvt.u16.u8 	%rs94, %rs93;
	cvt.rn.f32.u16 	%f174, %rs94;
	add.s32 	%r146, %r170, %r10;
	cvt.s64.s32 	%rd54, %r146;
	add.s64 	%rd55, %rd2, %rd54;
	ld.global.nc.u8 	%rs95, [%rd55];
	cvt.u16.u8 	%rs96, %rs95;
	cvt.rn.f32.u16 	%f175, %rs96;
	mul.f32 	%f176, %f6, %f173;
	fma.rn.f32 	%f177, %f5, %f172, %f176;
	fma.rn.f32 	%f178, %f7, %f174, %f177;
	fma.rn.f32 	%f179, %f8, %f175, %f178;
	add.f32 	%f180, %f179, 0f3F000000;
	max.f32 	%f181, %f180, 0f00000000;
	min.f32 	%f182, %f181, 0f437F0000;
	cvt.rzi.u32.f32 	%r147, %f182;
	add.s32 	%r148, %r170, %r5;
	cvt.s64.s32 	%rd56, %r148;
	add.s64 	%rd57, %rd1, %rd56;
	st.global.u8 	[%rd57], %r147;
	ld.global.nc.u8 	%rs97, [%rd49+1];
	cvt.u16.u8 	%rs98, %rs97;
	cvt.rn.f32.u16 	%f183, %rs98;
	ld.global.nc.u8 	%rs99, [%rd51+1];
	cvt.u16.u8 	%rs100, %rs99;
	cvt.rn.f32.u16 	%f184, %rs100;
	ld.global.nc.u8 	%rs101, [%rd53+1];
	cvt.u16.u8 	%rs102, %rs101;
	cvt.rn.f32.u16 	%f185, %rs102;
	ld.global.nc.u8 	%rs103, [%rd55+1];
	cvt.u16.u8 	%rs104, %rs103;
	cvt.rn.f32.u16 	%f186, %rs104;
	mul.f32 	%f187, %f6, %f184;
	fma.rn.f32 	%f188, %f5, %f183, %f187;
	fma.rn.f32 	%f189, %f7, %f185, %f188;
	fma.rn.f32 	%f190, %f8, %f186, %f189;
	add.f32 	%f191, %f190, 0f3F000000;
	max.f32 	%f192, %f191, 0f00000000;
	min.f32 	%f193, %f192, 0f437F0000;
	cvt.rzi.u32.f32 	%r149, %f193;
	st.global.u8 	[%rd57+1], %r149;
	add.s32 	%r170, %r170, 2;
$L__BB1_9:
	and.b32  	%r150, %r58, 1;
	setp.eq.b32 	%p22, %r150, 1;
	not.pred 	%p23, %p22;
	@%p23 bra 	$L__BB1_20;
	add.s32 	%r151, %r170, %r7;
	cvt.s64.s32 	%rd58, %r151;
	add.s64 	%rd59, %rd2, %rd58;
	ld.global.nc.u8 	%rs105, [%rd59];
	cvt.u16.u8 	%rs106, %rs105;
	cvt.rn.f32.u16 	%f194, %rs106;
	add.s32 	%r152, %r170, %r8;
	cvt.s64.s32 	%rd60, %r152;
	add.s64 	%rd61, %rd2, %rd60;
	ld.global.nc.u8 	%rs107, [%rd61];
	cvt.u16.u8 	%rs108, %rs107;
	cvt.rn.f32.u16 	%f195, %rs108;
	add.s32 	%r153, %r170, %r9;
	cvt.s64.s32 	%rd62, %r153;
	add.s64 	%rd63, %rd2, %rd62;
	ld.global.nc.u8 	%rs109, [%rd63];
	cvt.u16.u8 	%rs110, %rs109;
	cvt.rn.f32.u16 	%f196, %rs110;
	add.s32 	%r154, %r170, %r10;
	cvt.s64.s32 	%rd64, %r154;
	add.s64 	%rd65, %rd2, %rd64;
	ld.global.nc.u8 	%rs111, [%rd65];
	cvt.u16.u8 	%rs112, %rs111;
	cvt.rn.f32.u16 	%f197, %rs112;
	mul.f32 	%f198, %f6, %f195;
	fma.rn.f32 	%f199, %f5, %f194, %f198;
	fma.rn.f32 	%f200, %f7, %f196, %f199;
	fma.rn.f32 	%f201, %f8, %f197, %f200;
	add.f32 	%f202, %f201, 0f3F000000;
	max.f32 	%f203, %f202, 0f00000000;
	min.f32 	%f204, %f203, 0f437F0000;
	cvt.rzi.u32.f32 	%r155, %f204;
	add.s32 	%r156, %r170, %r5;
	cvt.s64.s32 	%rd66, %r156;
	add.s64 	%rd67, %rd1, %rd66;
	st.global.u8 	[%rd67], %r155;
	bra.uni 	$L__BB1_20;
$L__BB1_11:
	div.s32 	%r74, %r68, %r57;
	mul.lo.s32 	%r75, %r74, %r57;
	sub.s32 	%r76, %r68, %r75;
	div.s32 	%r77, %r52, %r56;
	div.s32 	%r78, %r53, %r57;
	mul.lo.s32 	%r79, %r77, %r74;
	mul.lo.s32 	%r80, %r78, %r76;
	cvt.rn.f32.s32 	%f17, %r78;
	cvt.rn.f32.s32 	%f18, %r55;
	div.rn.f32 	%f19, %f17, %f18;
	cvt.rn.f32.s32 	%f20, %r77;
	cvt.rn.f32.u32 	%f21, %r60;
	div.rn.f32 	%f22, %f20, %f21;
	cvt.rn.f32.s32 	%f23, %r1;
	add.f32 	%f24, %f23, 0f3F000000;
	fma.rn.f32 	%f25, %f24, %f19, 0fBF000000;
	cvt.rn.f32.s32 	%f26, %r80;
	add.f32 	%f9, %f25, %f26;
	cvt.rn.f32.u32 	%f27, %r67;
	add.f32 	%f28, %f27, 0f3F000000;
	fma.rn.f32 	%f29, %f28, %f22, 0fBF000000;
	cvt.rn.f32.s32 	%f30, %r79;
	add.f32 	%f10, %f29, %f30;
	cvt.rmi.f32.f32 	%f11, %f9;
	cvt.rzi.s32.f32 	%r26, %f11;
	cvt.rmi.f32.f32 	%f12, %f10;
	setp.lt.s32 	%p10, %r58, 1;
	@%p10 bra 	$L__BB1_20;
	cvt.rzi.s32.f32 	%r82, %f12;
	add.s32 	%r83, %r53, -1;
	add.s32 	%r84, %r52, -1;
	sub.f32 	%f31, %f9, %f11;
	sub.f32 	%f32, %f10, %f12;
	add.s32 	%r85, %r82, 1;
	min.s32 	%r86, %r85, %r84;
	max.s32 	%r87, %r86, 0;
	min.s32 	%r88, %r82, %r84;
	max.s32 	%r89, %r88, 0;
	add.s32 	%r90, %r26, 1;
	min.s32 	%r91, %r90, %r83;
	max.s32 	%r92, %r91, 0;
	min.s32 	%r93, %r26, %r83;
	max.s32 	%r94, %r93, 0;
	mul.lo.s32 	%r95, %r89, %r53;
	add.s32 	%r96, %r95, %r94;
	mul.lo.s32 	%r27, %r96, %r58;
	add.s32 	%r97, %r92, %r95;
	mul.lo.s32 	%r28, %r97, %r58;
	mul.lo.s32 	%r98, %r87, %r53;
	add.s32 	%r99, %r98, %r94;
	mul.lo.s32 	%r29, %r99, %r58;
	add.s32 	%r100, %r98, %r92;
	mul.lo.s32 	%r30, %r100, %r58;
	mov.f32 	%f33, 0f3F800000;
	sub.f32 	%f34, %f33, %f31;
	sub.f32 	%f35, %f33, %f32;
	mul.f32 	%f13, %f35, %f34;
	mul.f32 	%f14, %f31, %f35;
	mul.f32 	%f15, %f32, %f34;
	mul.f32 	%f16, %f32, %f31;
	and.b32  	%r31, %r58, 3;
	setp.lt.u32 	%p11, %r58, 4;
	mov.b32 	%r172, 0;
	@%p11 bra 	$L__BB1_15;
	and.b32  	%r172, %r58, 2147483644;
	neg.s32 	%r168, %r172;
	add.s64 	%rd3, %rd1, 3;
	add.s64 	%rd7, %rd2, 1;
	mov.u32 	%r163, %r30;
	mov.u32 	%r164, %r5;
	mov.u32 	%r165, %r29;
	mov.u32 	%r166, %r28;
	mov.u32 	%r167, %r27;
$L__BB1_14:
	.pragma "nounroll";
	cvt.s64.s32 	%rd6, %r167;
	add.s64 	%rd8, %rd7, %rd6;
	cvt.s64.s32 	%rd9, %r166;
	add.s64 	%rd10, %rd7, %rd9;
	cvt.s64.s32 	%rd11, %r165;
	add.s64 	%rd12, %rd7, %rd11;
	cvt.s64.s32 	%rd13, %r164;
	add.s64 	%rd14, %rd3, %rd13;
	cvt.s64.s32 	%rd15, %r163;
	add.s64 	%rd16, %rd2, %rd15;
	ld.global.nc.u8 	%rs1, [%rd8+-1];
	cvt.u16.u8 	%rs2, %rs1;
	cvt.rn.f32.u16 	%f36, %rs2;
	ld.global.nc.u8 	%rs3, [%rd10+-1];
	cvt.u16.u8 	%rs4, %rs3;
	cvt.rn.f32.u16 	%f37, %rs4;
	ld.global.nc.u8 	%rs5, [%rd12+-1];
	cvt.u16.u8 	%rs6, %rs5;
	cvt.rn.f32.u16 	%f38, %rs6;
	ld.global.nc.u8 	%rs7, [%rd16];
	cvt.u16.u8 	%rs8, %rs7;
	cvt.rn.f32.u16 	%f39, %rs8;
	mul.f32 	%f40, %f14, %f37;
	fma.rn.f32 	%f41, %f13, %f36, %f40;
	fma.rn.f32 	%f42, %f15, %f38, %f41;
	fma.rn.f32 	%f43, %f16, %f39, %f42;
	add.f32 	%f44, %f43, 0f3F000000;
	max.f32 	%f45, %f44, 0f00000000;
	min.f32 	%f46, %f45, 0f437F0000;
	cvt.rzi.u32.f32 	%r101, %f46;
	st.global.u8 	[%rd14+-3], %r101;
	ld.global.nc.u8 	%rs9, [%rd8];
	cvt.u16.u8 	%rs10, %rs9;
	cvt.rn.f32.u16 	%f47, %rs10;
	ld.global.nc.u8 	%rs11, [%rd10];
	cvt.u16.u8 	%rs12, %rs11;
	cvt.rn.f32.u16 	%f48, %rs12;
	ld.global.nc.u8 	%rs13, [%rd12];
	cvt.u16.u8 	%rs14, %rs13;
	cvt.rn.f32.u16 	%f49, %rs14;
	ld.global.nc.u8 	%rs15, [%rd16+1];
	cvt.u16.u8 	%rs16, %rs15;
	cvt.rn.f32.u16 	%f50, %rs16;
	mul.f32 	%f51, %f14, %f48;
	fma.rn.f32 	%f52, %f13, %f47, %f51;
	fma.rn.f32 	%f53, %f15, %f49, %f52;
	fma.rn.f32 	%f54, %f16, %f50, %f53;
	add.f32 	%f55, %f54, 0f3F000000;
	max.f32 	%f56, %f55, 0f00000000;
	min.f32 	%f57, %f56, 0f437F0000;
	cvt.rzi.u32.f32 	%r102, %f57;
	st.global.u8 	[%rd14+-2], %r102;
	ld.global.nc.u8 	%rs17, [%rd8+1];
	cvt.u16.u8 	%rs18, %rs17;
	cvt.rn.f32.u16 	%f58, %rs18;
	ld.global.nc.u8 	%rs19, [%rd10+1];
	cvt.u16.u8 	%rs20, %rs19;
	cvt.rn.f32.u16 	%f59, %rs20;
	ld.global.nc.u8 	%rs21, [%rd12+1];
	cvt.u16.u8 	%rs22, %rs21;
	cvt.rn.f32.u16 	%f60, %rs22;
	ld.global.nc.u8 	%rs23, [%rd16+2];
	cvt.u16.u8 	%rs24, %rs23;
	cvt.rn.f32.u16 	%f61, %rs24;
	mul.f32 	%f62, %f14, %f59;
	fma.rn.f32 	%f63, %f13, %f58, %f62;
	fma.rn.f32 	%f64, %f15, %f60, %f63;
	fma.rn.f32 	%f65, %f16, %f61, %f64;
	add.f32 	%f66, %f65, 0f3F000000;
	max.f32 	%f67, %f66, 0f00000000;
	min.f32 	%f68, %f67, 0f437F0000;
	cvt.rzi.u32.f32 	%r103, %f68;
	st.global.u8 	[%rd14+-1], %r103;
	ld.global.nc.u8 	%rs25, [%rd8+2];
	cvt.u16.u8 	%rs26, %rs25;
	cvt.rn.f32.u16 	%f69, %rs26;
	ld.global.nc.u8 	%rs27, [%rd10+2];
	cvt.u16.u8 	%rs28, %rs27;
	cvt.rn.f32.u16 	%f70, %rs28;
	ld.global.nc.u8 	%rs29, [%rd12+2];
	cvt.u16.u8 	%rs30, %rs29;
	cvt.rn.f32.u16 	%f71, %rs30;
	ld.global.nc.u8 	%rs31, [%rd16+3];
	cvt.u16.u8 	%rs32, %rs31;
	cvt.rn.f32.u16 	%f72, %rs32;
	mul.f32 	%f73, %f14, %f70;
	fma.rn.f32 	%f74, %f13, %f69, %f73;
	fma.rn.f32 	%f75, %f15, %f71, %f74;
	fma.rn.f32 	%f76, %f16, %f72, %f75;
	add.f32 	%f77, %f76, 0f3F000000;
	max.f32 	%f78, %f77, 0f00000000;
	min.f32 	%f79, %f78, 0f437F0000;
	cvt.rzi.u32.f32 	%r104, %f79;
	st.global.u8 	[%rd14], %r104;
	add.s32 	%r168, %r168, 4;
	add.s32 	%r167, %r167, 4;
	add.s32 	%r166, %r166, 4;
	add.s32 	%r165, %r165, 4;
	add.s32 	%r164, %r164, 4;
	add.s32 	%r163, %r163, 4;
	setp.eq.s32 	%p12, %r168, 0;
	@%p12 bra 	$L__BB1_15;
	bra.uni 	$L__BB1_14;
$L__BB1_15:
	setp.eq.s32 	%p13, %r31, 0;
	@%p13 bra 	$L__BB1_20;
	setp.eq.s32 	%p14, %r31, 1;
	@%p14 bra 	$L__BB1_18;
	add.s32 	%r105, %r172, %r27;
	cvt.s64.s32 	%rd17, %r105;
	add.s64 	%rd18, %rd2, %rd17;
	ld.global.nc.u8 	%rs33, [%rd18];
	cvt.u16.u8 	%rs34, %rs33;
	cvt.rn.f32.u16 	%f80, %rs34;
	add.s32 	%r106, %r172, %r28;
	cvt.s64.s32 	%rd19, %r106;
	add.s64 	%rd20, %rd2, %rd19;
	ld.global.nc.u8 	%rs35, [%rd20];
	cvt.u16.u8 	%rs36, %rs35;
	cvt.rn.f32.u16 	%f81, %rs36;
	add.s32 	%r107, %r172, %r29;
	cvt.s64.s32 	%rd21, %r107;
	add.s64 	%rd22, %rd2, %rd21;
	ld.global.nc.u8 	%rs37, [%rd22];
	cvt.u16.u8 	%rs38, %rs37;
	cvt.rn.f32.u16 	%f82, %rs38;
	add.s32 	%r108, %r172, %r30;
	cvt.s64.s32 	%rd23, %r108;
	add.s64 	%rd24, %rd2, %rd23;
	ld.global.nc.u8 	%rs39, [%rd24];
	cvt.u16.u8 	%rs40, %rs39;
	cvt.rn.f32.u16 	%f83, %rs40;
	mul.f32 	%f84, %f14, %f81;
	fma.rn.f32 	%f85, %f13, %f80, %f84;
	fma.rn.f32 	%f86, %f15, %f82, %f85;
	fma.rn.f32 	%f87, %f16, %f83, %f86;
	add.f32 	%f88, %f87, 0f3F000000;
	max.f32 	%f89, %f88, 0f00000000;
	min.f32 	%f90, %f89, 0f437F0000;
	cvt.rzi.u32.f32 	%r109, %f90;
	add.s32 	%r110, %r172, %r5;
	cvt.s64.s32 	%rd25, %r110;
	add.s64 	%rd26, %rd1, %rd25;
	st.global.u8 	[%rd26], %r109;
	ld.global.nc.u8 	%rs41, [%rd18+1];
	cvt.u16.u8 	%rs42, %rs41;
	cvt.rn.f32.u16 	%f91, %rs42;
	ld.global.nc.u8 	%rs43, [%rd20+1];
	cvt.u16.u8 	%rs44, %rs43;
	cvt.rn.f32.u16 	%f92, %rs44;
	ld.global.nc.u8 	%rs45, [%rd22+1];
	cvt.u16.u8 	%rs46, %rs45;
	cvt.rn.f32.u16 	%f93, %rs46;
	ld.global.nc.u8 	%rs47, [%rd24+1];
	cvt.u16.u8 	%rs48, %rs47;
	cvt.rn.f32.u16 	%f94, %rs48;
	mul.f32 	%f95, %f14, %f92;
	fma.rn.f32 	%f96, %f13, %f91, %f95;
	fma.rn.f32 	%f97, %f15, %f93, %f96;
	fma.rn.f32 	%f98, %f16, %f94, %f97;
	add.f32 	%f99, %f98, 0f3F000000;
	max.f32 	%f100, %f99, 0f00000000;
	min.f32 	%f101, %f100, 0f437F0000;
	cvt.rzi.u32.f32 	%r111, %f101;
	st.global.u8 	[%rd26+1], %r111;
	add.s32 	%r172, %r172, 2;
$L__BB1_18:
	and.b32  	%r112, %r58, 1;
	setp.eq.b32 	%p15, %r112, 1;
	not.pred 	%p16, %p15;
	@%p16 bra 	$L__BB1_20;
	add.s32 	%r113, %r172, %r27;
	cvt.s64.s32 	%rd27, %r113;
	add.s64 	%rd28, %rd2, %rd27;
	ld.global.nc.u8 	%rs49, [%rd28];
	cvt.u16.u8 	%rs50, %rs49;
	cvt.rn.f32.u16 	%f102, %rs50;
	add.s32 	%r114, %r172, %r28;
	cvt.s64.s32 	%rd29, %r114;
	add.s64 	%rd30, %rd2, %rd29;
	ld.global.nc.u8 	%rs51, [%rd30];
	cvt.u16.u8 	%rs52, %rs51;
	cvt.rn.f32.u16 	%f103, %rs52;
	add.s32 	%r115, %r172, %r29;
	cvt.s64.s32 	%rd31, %r115;
	add.s64 	%rd32, %rd2, %rd31;
	ld.global.nc.u8 	%rs53, [%rd32];
	cvt.u16.u8 	%rs54, %rs53;
	cvt.rn.f32.u16 	%f104, %rs54;
	add.s32 	%r116, %r172, %r30;
	cvt.s64.s32 	%rd33, %r116;
	add.s64 	%rd34, %rd2, %rd33;
	ld.global.nc.u8 	%rs55, [%rd34];
	cvt.u16.u8 	%rs56, %rs55;
	cvt.rn.f32.u16 	%f105, %rs56;
	mul.f32 	%f106, %f14, %f103;
	fma.rn.f32 	%f107, %f13, %f102, %f106;
	fma.rn.f32 	%f108, %f15, %f104, %f107;
	fma.rn.f32 	%f109, %f16, %f105, %f108;
	add.f32 	%f110, %f109, 0f3F000000;
	max.f32 	%f111, %f110, 0f00000000;
	min.f32 	%f112, %f111, 0f437F0000;
	cvt.rzi.u32.f32 	%r117, %f112;
	add.s32 	%r118, %r172, %r5;
	cvt.s64.s32 	%rd35, %r118;
	add.s64 	%rd36, %rd1, %rd35;
	st.global.u8 	[%rd36], %r117;
$L__BB1_20:
	ret;

}
	// .globl	dynres_patches_to_nchw
.visible .entry dynres_patches_to_nchw(
	.param .u64 .ptr .align 1 dynres_patches_to_nchw_param_0,
	.param .u64 .ptr .align 1 dynres_patches_to_nchw_param_1,
	.param .u32 dynres_patches_to_nchw_param_2,
	.param .u32 dynres_patches_to_nchw_param_3,
	.param .u32 dynres_patches_to_nchw_param_4,
	.param .u32 dynres_patches_to_nchw_param_5,
	.param .u32 dynres_patches_to_nchw_param_6,
	.param .u32 dynres_patches_to_nchw_param_7,
	.param .u32 dynres_patches_to_nchw_param_8,
	.param .f32 dynres_patches_to_nchw_param_9,
	.param .u64 .ptr .align 1 dynres_patches_to_nchw_param_10,
	.param .u64 .ptr .align 1 dynres_patches_to_nchw_param_11,
	.param .u32 dynres_patches_to_nchw_param_12
)
{
	.reg .pred 	%p<15>;
	.reg .b16 	%rs<49>;
	.reg .b32 	%r<69>;
	.reg .b32 	%f<141>;
	.reg .b64 	%rd<41>;

	ld.param.u64 	%rd5, [dynres_patches_to_nchw_param_0];
	ld.param.u64 	%rd6, [dynres_patches_to_nchw_param_1];
	ld.param.u32 	%r10, [dynres_patches_to_nchw_param_2];
	ld.param.u32 	%r11, [dynres_patches_to_nchw_param_3];
	ld.param.u32 	%r18, [dynres_patches_to_nchw_param_4];
	ld.param.u32 	%r13, [dynres_patches_to_nchw_param_5];
	ld.param.u32 	%r14, [dynres_patches_to_nchw_param_6];
	ld.param.u32 	%r15, [dynres_patches_to_nchw_param_7];
	ld.param.u32 	%r16, [dynres_patches_to_nchw_param_8];
	ld.param.f32 	%f11, [dynres_patches_to_nchw_param_9];
	ld.param.u32 	%r17, [dynres_patches_to_nchw_param_12];
	cvta.to.global.u64 	%rd1, %rd6;
	cvta.to.global.u64 	%rd2, %rd5;
	mov.u32 	%r19, %ctaid.x;
	mov.u32 	%r20, %ntid.x;
	mov.u32 	%r21, %tid.x;
	mad.lo.s32 	%r1, %r19, %r20, %r21;
	mov.u32 	%r22, %ctaid.y;
	mov.u32 	%r23, %ntid.y;
	mov.u32 	%r24, %tid.y;
	mad.lo.s32 	%r25, %r22, %r23, %r24;
	mov.u32 	%r26, %ctaid.z;
	setp.ne.s32 	%p1, %r16, 0;
	selp.u32 	%r27, 1, 0, %p1;
	mad.lo.s32 	%r28, %r15, %r14, %r27;
	setp.ge.s32 	%p2, %r1, %r13;
	setp.ge.s32 	%p3, %r25, %r18;
	or.pred  	%p4, %p2, %p3;
	setp.ge.s32 	%p5, %r26, %r28;
	or.pred  	%p6, %p4, %p5;
	@%p6 bra 	$L__BB2_7;
	setp.eq.s32 	%p7, %r16, 0;
	add.s32 	%r29, %r28, -1;
	setp.ne.s32 	%p8, %r26, %r29;
	or.pred  	%p9, %p7, %p8;
	@%p9 bra 	$L__BB2_3;
	cvt.rn.f32.s32 	%f26, %r11;
	cvt.rn.f32.s32 	%f27, %r13;
	div.rn.f32 	%f28, %f26, %f27;
	cvt.rn.f32.s32 	%f29, %r10;
	cvt.rn.f32.u32 	%f30, %r18;
	div.rn.f32 	%f31, %f29, %f30;
	cvt.rn.f32.s32 	%f32, %r1;
	add.f32 	%f33, %f32, 0f3F000000;
	fma.rn.f32 	%f139, %f33, %f28, 0fBF000000;
	cvt.rn.f32.u32 	%f34, %r25;
	add.f32 	%f35, %f34, 0f3F000000;
	fma.rn.f32 	%f140, %f35, %f31, 0fBF000000;
	bra.uni 	$L__BB2_4;
$L__BB2_3:
	div.s32 	%r30, %r26, %r15;
	mul.lo.s32 	%r31, %r30, %r15;
	sub.s32 	%r32, %r26, %r31;
	div.s32 	%r33, %r10, %r14;
	div.s32 	%r34, %r11, %r15;
	mul.lo.s32 	%r35, %r33, %r30;
	mul.lo.s32 	%r36, %r34, %r32;
	cvt.rn.f32.s32 	%f12, %r34;
	cvt.rn.f32.s32 	%f13, %r13;
	div.rn.f32 	%f14, %f12, %f13;
	cvt.rn.f32.s32 	%f15, %r33;
	cvt.rn.f32.u32 	%f16, %r18;
	div.rn.f32 	%f17, %f15, %f16;
	cvt.rn.f32.s32 	%f18, %r1;
	add.f32 	%f19, %f18, 0f3F000000;
	fma.rn.f32 	%f20, %f19, %f14, 0fBF000000;
	cvt.rn.f32.s32 	%f21, %r36;
	add.f32 	%f139, %f20, %f21;
	cvt.rn.f32.u32 	%f22, %r25;
	add.f32 	%f23, %f22, 0f3F000000;
	fma.rn.f32 	%f24, %f23, %f17, 0fBF000000;
	cvt.rn.f32.s32 	%f25, %r35;
	add.f32 	%f140, %f24, %f25;
$L__BB2_4:
	ld.param.u64 	%rd39, [dynres_patches_to_nchw_param_11];
	ld.param.u64 	%rd37, [dynres_patches_to_nchw_param_10];
	cvt.rmi.f32.f32 	%f36, %f139;
	cvt.rzi.s32.f32 	%r37, %f36;
	cvt.rmi.f32.f32 	%f37, %f140;
	cvt.rzi.s32.f32 	%r38, %f37;
	add.s32 	%r39, %r37, 1;
	add.s32 	%r40, %r38, 1;
	add.s32 	%r41, %r11, -1;
	min.s32 	%r42, %r37, %r41;
	max.s32 	%r43, %r42, 0;
	min.s32 	%r44, %r39, %r41;
	max.s32 	%r45, %r44, 0;
	add.s32 	%r46, %r10, -1;
	min.s32 	%r47, %r38, %r46;
	max.s32 	%r48, %r47, 0;
	min.s32 	%r49, %r40, %r46;
	max.s32 	%r50, %r49, 0;
	sub.f32 	%f38, %f139, %f36;
	sub.f32 	%f39, %f140, %f37;
	mul.lo.s32 	%r51, %r48, %r11;
	add.s32 	%r52, %r51, %r43;
	mul.lo.s32 	%r5, %r52, 3;
	add.s32 	%r53, %r51, %r45;
	mul.lo.s32 	%r6, %r53, 3;
	mul.lo.s32 	%r54, %r50, %r11;
	add.s32 	%r55, %r54, %r43;
	mul.lo.s32 	%r7, %r55, 3;
	add.s32 	%r56, %r54, %r45;
	mul.lo.s32 	%r8, %r56, 3;
	mov.f32 	%f40, 0f3F800000;
	sub.f32 	%f41, %f40, %f38;
	sub.f32 	%f42, %f40, %f39;
	mul.f32 	%f7, %f41, %f42;
	mul.f32 	%f8, %f38, %f42;
	mul.f32 	%f9, %f41, %f39;
	mul.f32 	%f10, %f38, %f39;
	setp.eq.s64 	%p10, %rd37, 0;
	setp.eq.s64 	%p11, %rd39, 0;
	mul.lo.s32 	%r9, %r26, 3;
	or.pred  	%p12, %p10, %p11;
	@%p12 bra 	$L__BB2_6;
	ld.param.u64 	%rd40, [dynres_patches_to_nchw_param_11];
	ld.param.u64 	%rd38, [dynres_patches_to_nchw_param_10];
	cvta.to.global.u64 	%rd21, %rd40;
	cvta.to.global.u64 	%rd22, %rd38;
	setp.eq.s32 	%p14, %r17, 0;
	cvt.s64.s32 	%rd23, %r5;
	add.s64 	%rd24, %rd2, %rd23;
	ld.global.nc.u8 	%rs25, [%rd24];
	cvt.u16.u8 	%rs26, %rs25;
	cvt.rn.f32.u16 	%f85, %rs26;
	cvt.s64.s32 	%rd25, %r6;
	add.s64 	%rd26, %rd2, %rd25;
	ld.global.nc.u8 	%rs27, [%rd26];
	cvt.u16.u8 	%rs28, %rs27;
	cvt.rn.f32.u16 	%f86, %rs28;
	cvt.s64.s32 	%rd27, %r7;
	add.s64 	%rd28, %rd2, %rd27;
	ld.global.nc.u8 	%rs29, [%rd28];
	cvt.u16.u8 	%rs30, %rs29;
	cvt.rn.f32.u16 	%f87, %rs30;
	cvt.s64.s32 	%rd29, %r8;
	add.s64 	%rd30, %rd2, %rd29;
	ld.global.nc.u8 	%rs31, [%rd30];
	cvt.u16.u8 	%rs32, %rs31;
	cvt.rn.f32.u16 	%f88, %rs32;
	mul.f32 	%f89, %f8, %f86;
	fma.rn.f32 	%f90, %f7, %f85, %f89;
	fma.rn.f32 	%f91, %f9, %f87, %f90;
	fma.rn.f32 	%f92, %f10, %f88, %f91;
	add.f32 	%f93, %f92, 0f3F000000;
	max.f32 	%f94, %f93, 0f00000000;
	min.f32 	%f95, %f94, 0f437F0000;
	mul.f32 	%f96, %f11, %f95;
	ld.global.nc.f32 	%f97, [%rd22];
	sub.f32 	%f98, %f96, %f97;
	ld.global.nc.f32 	%f99, [%rd21];
	div.rn.f32 	%f100, %f98, %f99;
	max.f32 	%f101, %f100, 0f00000000;
	selp.f32 	%f102, %f100, %f101, %p14;
	mad.lo.s32 	%r63, %r9, %r18, %r25;
	mad.lo.s32 	%r64, %r63, %r13, %r1;
	mul.wide.s32 	%rd31, %r64, 4;
	add.s64 	%rd32, %rd1, %rd31;
	st.global.f32 	[%rd32], %f102;
	ld.global.nc.u8 	%rs33, [%rd24+1];
	cvt.u16.u8 	%rs34, %rs33;
	cvt.rn.f32.u16 	%f103, %rs34;
	ld.global.nc.u8 	%rs35, [%rd26+1];
	cvt.u16.u8 	%rs36, %rs35;
	cvt.rn.f32.u16 	%f104, %rs36;
	ld.global.nc.u8 	%rs37, [%rd28+1];
	cvt.u16.u8 	%rs38, %rs37;
	cvt.rn.f32.u16 	%f105, %rs38;
	ld.global.nc.u8 	%rs39, [%rd30+1];
	cvt.u16.u8 	%rs40, %rs39;
	cvt.rn.f32.u16 	%f106, %rs40;
	mul.f32 	%f107, %f8, %f104;
	fma.rn.f32 	%f108, %f7, %f103, %f107;
	fma.rn.f32 	%f109, %f9, %f105, %f108;
	fma.rn.f32 	%f110, %f10, %f106, %f109;
	add.f32 	%f111, %f110, 0f3F000000;
	max.f32 	%f112, %f111, 0f00000000;
	min.f32 	%f113, %f112, 0f437F0000;
	mul.f32 	%f114, %f11, %f113;
	ld.global.nc.f32 	%f115, [%rd22+4];
	sub.f32 	%f116, %f114, %f115;
	ld.global.nc.f32 	%f117, [%rd21+4];
	div.rn.f32 	%f118, %f116, %f117;
	max.f32 	%f119, %f118, 0f00000000;
	selp.f32 	%f120, %f118, %f119, %p14;
	add.s32 	%r65, %r63, %r18;
	mad.lo.s32 	%r66, %r65, %r13, %r1;
	mul.wide.s32 	%rd33, %r66, 4;
	add.s64 	%rd34, %rd1, %rd33;
	st.global.f32 	[%rd34], %f120;
	ld.global.nc.u8 	%rs41, [%rd24+2];
	cvt.u16.u8 	%rs42, %rs41;
	cvt.rn.f32.u16 	%f121, %rs42;
	ld.global.nc.u8 	%rs43, [%rd26+2];
	cvt.u16.u8 	%rs44, %rs43;
	cvt.rn.f32.u16 	%f122, %rs44;
	ld.global.nc.u8 	%rs45, [%rd28+2];
	cvt.u16.u8 	%rs46, %rs45;
	cvt.rn.f32.u16 	%f123, %rs46;
	ld.global.nc.u8 	%rs47, [%rd30+2];
	cvt.u16.u8 	%rs48, %rs47;
	cvt.rn.f32.u16 	%f124, %rs48;
	mul.f32 	%f125, %f8, %f122;
	fma.rn.f32 	%f126, %f7, %f121, %f125;
	fma.rn.f32 	%f127, %f9, %f123, %f126;
	fma.rn.f32 	%f128, %f10, %f124, %f127;
	add.f32 	%f129, %f128, 0f3F000000;
	max.f32 	%f130, %f129, 0f00000000;
	min.f32 	%f131, %f130, 0f437F0000;
	mul.f32 	%f132, %f11, %f131;
	ld.global.nc.f32 	%f133, [%rd22+8];
	sub.f32 	%f134, %f132, %f133;
	ld.global.nc.f32 	%f135, [%rd21+8];
	div.rn.f32 	%f136, %f134, %f135;
	max.f32 	%f137, %f136, 0f00000000;
	selp.f32 	%f138, %f136, %f137, %p14;
	add.s32 	%r67, %r65, %r18;
	mad.lo.s32 	%r68, %r67, %r13, %r1;
	mul.wide.s32 	%rd35, %r68, 4;
	add.s64 	%rd36, %rd1, %rd35;
	st.global.f32 	[%rd36], %f138;
	bra.uni 	$L__BB2_7;
$L__BB2_6:
	setp.eq.s32 	%p13, %r17, 0;
	cvt.s64.s32 	%rd7, %r5;
	add.s64 	%rd8, %rd2, %rd7;
	ld.global.nc.u8 	%rs1, [%rd8];
	cvt.u16.u8 	%rs2, %rs1;
	cvt.rn.f32.u16 	%f43, %rs2;
	cvt.s64.s32 	%rd9, %r6;
	add.s64 	%rd10, %rd2, %rd9;
	ld.global.nc.u8 	%rs3, [%rd10];
	cvt.u16.u8 	%rs4, %rs3;
	cvt.rn.f32.u16 	%f44, %rs4;
	cvt.s64.s32 	%rd11, %r7;
	add.s64 	%rd12, %rd2, %rd11;
	ld.global.nc.u8 	%rs5, [%rd12];
	cvt.u16.u8 	%rs6, %rs5;
	cvt.rn.f32.u16 	%f45, %rs6;
	cvt.s64.s32 	%rd13, %r8;
	add.s64 	%rd14, %rd2, %rd13;
	ld.global.nc.u8 	%rs7, [%rd14];
	cvt.u16.u8 	%rs8, %rs7;
	cvt.rn.f32.u16 	%f46, %rs8;
	mul.f32 	%f47, %f8, %f44;
	fma.rn.f32 	%f48, %f7, %f43, %f47;
	fma.rn.f32 	%f49, %f9, %f45, %f48;
	fma.rn.f32 	%f50, %f10, %f46, %f49;
	add.f32 	%f51, %f50, 0f3F000000;
	max.f32 	%f52, %f51, 0f00000000;
	min.f32 	%f53, %f52, 0f437F0000;
	mul.f32 	%f54, %f11, %f53;
	max.f32 	%f55, %f54, 0f00000000;
	selp.f32 	%f56, %f54, %f55, %p13;
	mad.lo.s32 	%r57, %r9, %r18, %r25;
	mad.lo.s32 	%r58, %r57, %r13, %r1;
	mul.wide.s32 	%rd15, %r58, 4;
	add.s64 	%rd16, %rd1, %rd15;
	st.global.f32 	[%rd16], %f56;
	ld.global.nc.u8 	%rs9, [%rd8+1];
	cvt.u16.u8 	%rs10, %rs9;
	cvt.rn.f32.u16 	%f57, %rs10;
	ld.global.nc.u8 	%rs11, [%rd10+1];
	cvt.u16.u8 	%rs12, %rs11;
	cvt.rn.f32.u16 	%f58, %rs12;
	ld.global.nc.u8 	%rs13, [%rd12+1];
	cvt.u16.u8 	%rs14, %rs13;
	cvt.rn.f32.u16 	%f59, %rs14;
	ld.global.nc.u8 	%rs15, [%rd14+1];
	cvt.u16.u8 	%rs16, %rs15;
	cvt.rn.f32.u16 	%f60, %rs16;
	mul.f32 	%f61, %f8, %f58;
	fma.rn.f32 	%f62, %f7, %f57, %f61;
	fma.rn.f32 	%f63, %f9, %f59, %f62;
	fma.rn.f32 	%f64, %f10, %f60, %f63;
	add.f32 	%f65, %f64, 0f3F000000;
	max.f32 	%f66, %f65, 0f00000000;
	min.f32 	%f67, %f66, 0f437F0000;
	mul.f32 	%f68, %f11, %f67;
	max.f32 	%f69, %f68, 0f00000000;
	selp.f32 	%f70, %f68, %f69, %p13;
	add.s32 	%r59, %r57, %r18;
	mad.lo.s32 	%r60, %r59, %r13, %r1;
	mul.wide.s32 	%rd17, %r60, 4;
	add.s64 	%rd18, %rd1, %rd17;
	st.global.f32 	[%rd18], %f70;
	ld.global.nc.u8 	%rs17, [%rd8+2];
	cvt.u16.u8 	%rs18, %rs17;
	cvt.rn.f32.u16 	%f71, %rs18;
	ld.global.nc.u8 	%rs19, [%rd10+2];
	cvt.u16.u8 	%rs20, %rs19;
	cvt.rn.f32.u16 	%f72, %rs20;
	ld.global.nc.u8 	%rs21, [%rd12+2];
	cvt.u16.u8 	%rs22, %rs21;
	cvt.rn.f32.u16 	%f73, %rs22;
	ld.global.nc.u8 	%rs23, [%rd14+2];
	cvt.u16.u8 	%rs24, %rs23;
	cvt.rn.f32.u16 	%f74, %rs24;
	mul.f32 	%f75, %f8, %f72;
	fma.rn.f32 	%f76, %f7, %f71, %f75;
	fma.rn.f32 	%f77, %f9, %f73, %f76;
	fma.rn.f32 	%f78, %f10, %f74, %f77;
	add.f32 	%f79, %f78, 0f3F000000;
	max.f32 	%f80, %f79, 0f00000000;
	min.f32 	%f81, %f80, 0f437F0000;
	mul.f32 	%f82, %f11, %f81;
	max.f32 	%f83, %f82, 0f00000000;
	selp.f32 	%f84, %f82, %f83, %p13;
	add.s32 	%r61, %r59, %r18;
	mad.lo.s32 	%r62, %r61, %r13, %r1;
	mul.wide.s32 	%rd19, %r62, 4;
	add.s64 	%rd20, %rd1, %rd19;
	st.global.f32 	[%rd20], %f84;
$L__BB2_7:
	ret;

}


// ===== COMPILED SASS (sm_100) =====

	.target	sm_100

	.elftype	@"ET_EXEC"


//--------------------- .note.nv.tkinfo           --------------------------
	.section	.note.nv.tkinfo,"",@"SHT_NOTE"
	.sectionflags	@"SHF_NOTE_NV_TKINFO"
	.tkinfo
        /*0018*/ 	.word	0x00000002
        /*0030*/ 	.string	""
        /*0030*/ 	.string	"ptxas"
        /*0030*/ 	.string	"Cuda compilation tools, release 13.0, V13.0.88"
        /*0030*/ 	.string	"Build cuda_13.0.r13.0/compiler.36424714_0"
        /*0030*/ 	.string	"-arch sm_100 -m 64 "



//--------------------- .note.nv.cuinfo           --------------------------
	.section	.note.nv.cuinfo,"",@"SHT_NOTE"
	.sectionflags	@"SHF_NOTE_NV_CUINFO"
        /*0018*/ 	.short	0x0002
        /*001a*/ 	.short	0x0064
        /*001c*/ 	.short	0x0082
	.zero		2


//--------------------- .nv.info                  --------------------------
	.section	.nv.info,"",@"SHT_CUDA_INFO"
	.align	4


	//----- nvinfo : EIATTR_REGCOUNT
	.align		4
        /*0000*/ 	.byte	0x04, 0x2f
        /*0002*/ 	.short	(.L_1 - .L_0)
	.align		4
.L_0:
        /*0004*/ 	.word	index@(extract_patch)
        /*0008*/ 	.word	0x00000020


	//----- nvinfo : EIATTR_FRAME_SIZE
	.align		4
.L_1:
        /*000c*/ 	.byte	0x04, 0x11
        /*000e*/ 	.short	(.L_3 - .L_2)
	.align		4
.L_2:
        /*0010*/ 	.word	index@(extract_patch)
        /*0014*/ 	.word	0x00000000


	//----- nvinfo : EIATTR_REGCOUNT
	.align		4
.L_3:
        /*0018*/ 	.byte	0x04, 0x2f
        /*001a*/ 	.short	(.L_5 - .L_4)
	.align		4
.L_4:
        /*001c*/ 	.word	index@(extract_patches_grid)
        /*0020*/ 	.word	0x00000020


	//----- nvinfo : EIATTR_FRAME_SIZE
	.align		4
.L_5:
        /*0024*/ 	.byte	0x04, 0x11
        /*0026*/ 	.short	(.L_7 - .L_6)
	.align		4
.L_6:
        /*0028*/ 	.word	index@($__internal_1_$__cuda_sm3x_div_rn_noftz_f32_slowpath)
        /*002c*/ 	.word	0x00000000


	//----- nvinfo : EIATTR_FRAME_SIZE
	.align		4
.L_7:
        /*0030*/ 	.byte	0x04, 0x11
        /*0032*/ 	.short	(.L_9 - .L_8)
	.align		4
.L_8:
        /*0034*/ 	.word	index@(extract_patches_grid)
        /*0038*/ 	.word	0x00000000


	//----- nvinfo : EIATTR_REGCOUNT
	.align		4
.L_9:
        /*003c*/ 	.byte	0x04, 0x2f
        /*003e*/ 	.short	(.L_11 - .L_10)
	.align		4
.L_10:
        /*0040*/ 	.word	index@(dynres_patches_to_nchw)
        /*0044*/ 	.word	0x0000001f


	//----- nvinfo : EIATTR_FRAME_SIZE
	.align		4
.L_11:
        /*0048*/ 	.byte	0x04, 0x11
        /*004a*/ 	.short	(.L_13 - .L_12)
	.align		4
.L_12:
        /*004c*/ 	.word	index@($__internal_0_$__cuda_sm3x_div_rn_noftz_f32_slowpath)
        /*0050*/ 	.word	0x00000000


	//----- nvinfo : EIATTR_FRAME_SIZE
	.align		4
.L_13:
        /*0054*/ 	.byte	0x04, 0x11
        /*0056*/ 	.short	(.L_15 - .L_14)
	.align		4
.L_14:
        /*0058*/ 	.word	index@(dynres_patches_to_nchw)
        /*005c*/ 	.word	0x00000000


	//----- nvinfo : EIATTR_MIN_STACK_SIZE
	.align		4
.L_15:
        /*0060*/ 	.byte	0x04, 0x12
        /*0062*/ 	.short	(.L_17 - .L_16)
	.align		4
.L_16:
        /*0064*/ 	.word	index@(dynres_patches_to_nchw)
        /*0068*/ 	.word	0x00000000


	//----- nvinfo : EIATTR_MIN_STACK_SIZE
	.align		4
.L_17:
        /*006c*/ 	.byte	0x04, 0x12
        /*006e*/ 	.short	(.L_19 - .L_18)
	.align		4
.L_18:
        /*0070*/ 	.word	index@(extract_patches_grid)
        /*0074*/ 	.word	0x00000000


	//----- nvinfo : EIATTR_MIN_STACK_SIZE
	.align		4
.L_19:
        /*0078*/ 	.byte	0x04, 0x12
        /*007a*/ 	.short	(.L_21 - .L_20)
	.align		4
.L_20:
        /*007c*/ 	.word	index@(extract_patch)
        /*0080*/ 	.word	0x00000000
.L_21:


//--------------------- .nv.compat                --------------------------
	.section	.nv.compat,"",@"SHT_CUDA_COMPAT_INFO"
	.align	4
        /*0000*/ 	.byte	0x02, 0x09, 0x00, 0x00, 0x02, 0x02, 0x01, 0x00, 0x02, 0x05, 0x05, 0x00, 0x03, 0x07, 0x01, 0x01
        /*0010*/ 	.byte	0x02, 0x03, 0x00, 0x00, 0x02, 0x06, 0x01, 0x00, 0x04, 0x0b, 0x08, 0x00, 0x01, 0x00, 0x00, 0x00
        /*0020*/ 	.byte	0x00, 0x00, 0x00, 0x00


//--------------------- .nv.info.dynres_patches_to_nchw --------------------------
	.section	.nv.info.dynres_patches_to_nchw,"",@"SHT_CUDA_INFO"
	.sectionflags	@""
	.align	4


	//----- nvinfo : EIATTR_CUDA_API_VERSION
	.align		4
        /*0000*/ 	.byte	0x04, 0x37
        /*0002*/ 	.short	(.L_23 - .L_22)
.L_22:
        /*0004*/ 	.word	0x00000082


	//----- nvinfo : EIATTR_KPARAM_INFO
	.align		4
.L_23:
        /*0008*/ 	.byte	0x04, 0x17
        /*000a*/ 	.short	(.L_25 - .L_24)
.L_24:
        /*000c*/ 	.word	0x00000000
        /*0010*/ 	.short	0x000c
        /*0012*/ 	.short	0x0040
        /*0014*/ 	.byte	0x00, 0xf0, 0x11, 0x00


	//----- nvinfo : EIATTR_KPARAM_INFO
	.align		4
.L_25:
        /*0018*/ 	.byte	0x04, 0x17
        /*001a*/ 	.short	(.L_27 - .L_26)
.L_26:
        /*001c*/ 	.word	0x00000000
        /*0020*/ 	.short	0x000b
        /*0022*/ 	.short	0x0038
        /*0024*/ 	.byte	0x00, 0xf5, 0x21, 0x00


	//----- nvinfo : EIATTR_KPARAM_INFO
	.align		4
.L_27:
        /*0028*/ 	.byte	0x04, 0x17
        /*002a*/ 	.short	(.L_29 - .L_28)
.L_28:
        /*002c*/ 	.word	0x00000000
        /*0030*/ 	.short	0x000a
        /*0032*/ 	.short	0x0030
        /*0034*/ 	.byte	0x00, 0xf5, 0x21, 0x00


	//----- nvinfo : EIATTR_KPARAM_INFO
	.align		4
.L_29:
        /*0038*/ 	.byte	0x04, 0x17
        /*003a*/ 	.short	(.L_31 - .L_30)
.L_30:
        /*003c*/ 	.word	0x00000000
        /*0040*/ 	.short	0x0009
        /*0042*/ 	.short	0x002c
        /*0044*/ 	.byte	0x00, 0xf0, 0x11, 0x00


	//----- nvinfo : EIATTR_KPARAM_INFO
	.align		4
.L_31:
        /*0048*/ 	.byte	0x04, 0x17
        /*004a*/ 	.short	(.L_33 - .L_32)
.L_32:
        /*004c*/ 	.word	0x00000000
        /*0050*/ 	.short	0x0008
        /*0052*/ 	.short	0x0028
        /*0054*/ 	.byte	0x00, 0xf0, 0x11, 0x00


	//----- nvinfo : EIATTR_KPARAM_INFO
	.align		4
.L_33:
        /*0058*/ 	.byte	0x04, 0x17
        /*005a*/ 	.short	(.L_35 - .L_34)
.L_34:
        /*005c*/ 	.word	0x00000000
        /*0060*/ 	.short	0x0007
        /*0062*/ 	.short	0x0024
        /*0064*/ 	.byte	0x00, 0xf0, 0x11, 0x00


	//----- nvinfo : EIATTR_KPARAM_INFO
	.align		4
.L_35:
        /*0068*/ 	.byte	0x04, 0x17
        /*006a*/ 	.short	(.L_37 - .L_36)
.L_36:
        /*006c*/ 	.word	0x00000000
        /*0070*/ 	.short	0x0006
        /*0072*/ 	.short	0x0020
        /*0074*/ 	.byte	0x00, 0xf0, 0x11, 0x00


	//----- nvinfo : EIATTR_KPARAM_INFO
	.align		4
.L_37:
        /*0078*/ 	.byte	0x04, 0x17
        /*007a*/ 	.short	(.L_39 - .L_38)
.L_38:
        /*007c*/ 	.word	0x00000000
        /*0080*/ 	.short	0x0005
        /*0082*/ 	.short	0x001c
        /*0084*/ 	.byte	0x00, 0xf0, 0x11, 0x00


	//----- nvinfo : EIATTR_KPARAM_INFO
	.align		4
.L_39:
        /*0088*/ 	.byte	0x04, 0x17
        /*008a*/ 	.short	(.L_41 - .L_40)
.L_40:
        /*008c*/ 	.word	0x00000000
        /*0090*/ 	.short	0x0004
        /*0092*/ 	.short	0x0018
        /*0094*/ 	.byte	0x00, 0xf0, 0x11, 0x00


	//----- nvinfo : EIATTR_KPARAM_INFO
	.align		4
.L_41:
        /*0098*/ 	.byte	0x04, 0x17
        /*009a*/ 	.short	(.L_43 - .L_42)
.L_42:
        /*009c*/ 	.word	0x00000000
        /*00a0*/ 	.short	0x0003
        /*00a2*/ 	.short	0x0014
        /*00a4*/ 	.byte	0x00, 0xf0, 0x11, 0x00


	//----- nvinfo : EIATTR_KPARAM_INFO
	.align		4
.L_43:
        /*00a8*/ 	.byte	0x04, 0x17
        /*00aa*/ 	.short	(.L_45 - .L_44)
.L_44:
        /*00ac*/ 	.word	0x00000000
        /*00b0*/ 	.short	0x0002
        /*00b2*/ 	.short	0x0010
        /*00b4*/ 	.byte	0x00, 0xf0, 0x11, 0x00


	//----- nvinfo : EIATTR_KPARAM_INFO
	.align		4
.L_45:
        /*00b8*/ 	.byte	0x04, 0x17
        /*00ba*/ 	.short	(.L_47 - .L_46)
.L_46:
        /*00bc*/ 	.word	0x00000000
        /*00c0*/ 	.short	0x0001
        /*00c2*/ 	.short	0x0008
        /*00c4*/ 	.byte	0x00, 0xf5, 0x21, 0x00


	//----- nvinfo : EIATTR_KPARAM_INFO
	.align		4
.L_47:
        /*00c8*/ 	.byte	0x04, 0x17
        /*00ca*/ 	.short	(.L_49 - .L_48)
.L_48:
        /*00cc*/ 	.word	0x00000000
        /*00d0*/ 	.short	0x0000
        /*00d2*/ 	.short	0x0000
        /*00d4*/ 	.byte	0x00, 0xf5, 0x21, 0x00


	//----- nvinfo : EIATTR_SPARSE_MMA_MASK
	.align		4
.L_49:
        /*00d8*/ 	.byte	0x03, 0x50
        /*00da*/ 	.short	0x0000


	//----- nvinfo : EIATTR_MAXREG_COUNT
	.align		4
        /*00dc*/ 	.byte	0x03, 0x1b
        /*00de*/ 	.short	0x00ff


	//----- nvinfo : EIATTR_MERCURY_ISA_VERSION
	.align		4
        /*00e0*/ 	.byte	0x03, 0x5f
        /*00e2*/ 	.short	0x0101


	//----- nvinfo : EIATTR_VRC_CTA_INIT_COUNT
	.align		4
        /*00e4*/ 	.byte	0x02, 0x4a
	.zero		1
	.zero		1


	//----- nvinfo : EIATTR_EXIT_INSTR_OFFSETS
	.align		4
        /*00e8*/ 	.byte	0x04, 0x1c
        /*00ea*/ 	.short	(.L_51 - .L_50)


	//   ....[0]....
.L_50:
        /*00ec*/ 	.word	0x00000130


	//   ....[1]....
        /*00f0*/ 	.word	0x00001540


	//   ....[2]....
        /*00f4*/ 	.word	0x00001a20


	//----- nvinfo : EIATTR_CRS_STACK_SIZE
	.align		4
.L_51:
        /*00f8*/ 	.byte	0x04, 0x1e
        /*00fa*/ 	.short	(.L_53 - .L_52)
.L_52:
        /*00fc*/ 	.word	0x00000000


	//----- nvinfo : EIATTR_CBANK_PARAM_SIZE
	.align		4
.L_53:
        /*0100*/ 	.byte	0x03, 0x19
        /*0102*/ 	.short	0x0044


	//----- nvinfo : EIATTR_PARAM_CBANK
	.align		4
        /*0104*/ 	.byte	0x04, 0x0a
        /*0106*/ 	.short	(.L_55 - .L_54)
	.align		4
.L_54:
        /*0108*/ 	.word	index@(.nv.constant0.dynres_patches_to_nchw)
        /*010c*/ 	.short	0x0380
        /*010e*/ 	.short	0x0044


	//----- nvinfo : EIATTR_SW_WAR
	.align		4
.L_55:
        /*0110*/ 	.byte	0x04, 0x36
        /*0112*/ 	.short	(.L_57 - .L_56)
.L_56:
        /*0114*/ 	.word	0x00000008
.L_57:


//--------------------- .nv.info.extract_patches_grid --------------------------
	.section	.nv.info.extract_patches_grid,"",@"SHT_CUDA_INFO"
	.sectionflags	@""
	.align	4


	//----- nvinfo : EIATTR_CUDA_API_VERSION
	.align		4
        /*0000*/ 	.byte	0x04, 0x37
        /*0002*/ 	.short	(.L_59 - .L_58)
.L_58:
        /*0004*/ 	.word	0x00000082


	//----- nvinfo : EIATTR_KPARAM_INFO
	.align		4
.L_59:
        /*0008*/ 	.byte	0x04, 0x17
        /*000a*/ 	.short	(.L_61 - .L_60)
.L_60:
        /*000c*/ 	.word	0x00000000
        /*0010*/ 	.short	0x0009
        /*0012*/ 	.short	0x002c
        /*0014*/ 	.byte	0x00, 0xf0, 0x11, 0x00


	//----- nvinfo : EIATTR_KPARAM_INFO
	.align		4
.L_61:
        /*0018*/ 	.byte	0x04, 0x17
        /*001a*/ 	.short	(.L_63 - .L_62)
.L_62:
        /*001c*/ 	.word	0x00000000
        /*0020*/ 	.short	0x0008
        /*0022*/ 	.short	0x0028
        /*0024*/ 	.byte	0x00, 0xf0, 0x11, 0x00


	//----- nvinfo : EIATTR_KPARAM_INFO
	.align		4
.L_63:
        /*0028*/ 	.byte	0x04, 0x17
        /*002a*/ 	.short	(.L_65 - .L_64)
.L_64:
        /*002c*/ 	.word	0x00000000
        /*0030*/ 	.short	0x0007
        /*0032*/ 	.short	0x0024
        /*0034*/ 	.byte	0x00, 0xf0, 0x11, 0x00


	//----- nvinfo : EIATTR_KPARAM_INFO
	.align		4
.L_65:
        /*0038*/ 	.byte	0x04, 0x17
        /*003a*/ 	.short	(.L_67 - .L_66)
.L_66:
        /*003c*/ 	.word	0x00000000
        /*0040*/ 	.short	0x0006
        /*0042*/ 	.short	0x0020
        /*0044*/ 	.byte	0x00, 0xf0, 0x11, 0x00


	//----- nvinfo : EIATTR_KPARAM_INFO
	.align		4
.L_67:
        /*0048*/ 	.byte	0x04, 0x17
        /*004a*/ 	.short	(.L_69 - .L_68)
.L_68:
        /*004c*/ 	.word	0x00000000
        /*0050*/ 	.short	0x0005
        /*0052*/ 	.short	0x001c
        /*0054*/ 	.byte	0x00, 0xf0, 0x11, 0x00


	//----- nvinfo : EIATTR_KPARAM_INFO
	.align		4
.L_69:
        /*0058*/ 	.byte	0x04, 0x17
        /*005a*/ 	.short	(.L_71 - .L_70)
.L_70:
        /*005c*/ 	.word	0x00000000
        /*0060*/ 	.short	0x0004
        /*0062*/ 	.short	0x0018
        /*0064*/ 	.byte	0x00, 0xf0, 0x11, 0x00


	//----- nvinfo : EIATTR_KPARAM_INFO
	.align		4
.L_71:
        /*0068*/ 	.byte	0x04, 0x17
        /*006a*/ 	.short	(.L_73 - .L_72)
.L_72:
        /*006c*/ 	.word	0x00000000
        /*0070*/ 	.short	0x0003
        /*0072*/ 	.short	0x0014
        /*0074*/ 	.byte	0x00, 0xf0, 0x11, 0x00


	//----- nvinfo : EIATTR_KPARAM_INFO
	.align		4
.L_73:
        /*0078*/ 	.byte	0x04, 0x17
        /*007a*/ 	.short	(.L_75 - .L_74)
.L_74:
        /*007c*/ 	.word	0x00000000
        /*0080*/ 	.short	0x0002
        /*0082*/ 	.short	0x0010
        /*0084*/ 	.byte	0x00, 0xf0, 0x11, 0x00


	//----- nvinfo : EIATTR_KPARAM_INFO
	.align		4
.L_75:
        /*0088*/ 	.byte	0x04, 0x17
        /*008a*/ 	.short	(.L_77 - .L_76)
.L_76:
        /*008c*/ 	.word	0x00000000
        /*0090*/ 	.short	0x0001
        /*0092*/ 	.short	0x0008
        /*0094*/ 	.byte	0x00, 0xf5, 0x21, 0x00


	//----- nvinfo : EIATTR_KPARAM_INFO
	.align		4
.L_77:
        /*0098*/ 	.byte	0x04, 0x17
        /*009a*/ 	.short	(.L_79 - .L_78)
.L_78:
        /*009c*/ 	.word	0x00000000
        /*00a0*/ 	.short	0x0000
        /*00a2*/ 	.short	0x0000
        /*00a4*/ 	.byte	0x00, 0xf5, 0x21, 0x00


	//----- nvinfo : EIATTR_SPARSE_MMA_MASK
	.align		4
.L_79:
        /*00a8*/ 	.byte	0x03, 0x50
        /*00aa*/ 	.short	0x0000


	//----- nvinfo : EIATTR_MAXREG_COUNT
	.align		4
        /*00ac*/ 	.byte	0x03, 0x1b
        /*00ae*/ 	.short	0x00ff


	//----- nvinfo : EIATTR_MERCURY_ISA_VERSION
	.align		4
        /*00b0*/ 	.byte	0x03, 0x5f
        /*00b2*/ 	.short	0x0101


	//----- nvinfo : EIATTR_VRC_CTA_INIT_COUNT
	.align		4
        /*00b4*/ 	.byte	0x02, 0x4a
	.zero		1
	.zero		1


	//----- nvinfo : EIATTR_EXIT_INSTR_OFFSETS
	.align		4
        /*00b8*/ 	.byte	0x04, 0x1c
        /*00ba*/ 	.short	(.L_81 - .L_80)


	//   ....[0]....
.L_80:
        /*00bc*/ 	.word	0x00000130


	//   ....[1]....
        /*00c0*/ 	.word	0x00000400


	//   ....[2]....
        /*00c4*/ 	.word	0x00000c50


	//   ....[3]....
        /*00c8*/ 	.word	0x00000fe0


	//   ....[4]....
        /*00cc*/ 	.word	0x00001200


	//   ....[5]....
        /*00d0*/ 	.word	0x000018f0


	//   ....[6]....
        /*00d4*/ 	.word	0x00002160


	//   ....[7]....
        /*00d8*/ 	.word	0x000024f0


	//   ....[8]....
        /*00dc*/ 	.word	0x00002710


	//----- nvinfo : EIATTR_CRS_STACK_SIZE
	.align		4
.L_81:
        /*00e0*/ 	.byte	0x04, 0x1e
        /*00e2*/ 	.short	(.L_83 - .L_82)
.L_82:
        /*00e4*/ 	.word	0x00000000


	//----- nvinfo : EIATTR_CBANK_PARAM_SIZE
	.align		4
.L_83:
        /*00e8*/ 	.byte	0x03, 0x19
        /*00ea*/ 	.short	0x0030


	//----- nvinfo : EIATTR_PARAM_CBANK
	.align		4
        /*00ec*/ 	.byte	0x04, 0x0a
        /*00ee*/ 	.short	(.L_85 - .L_84)
	.align		4
.L_84:
        /*00f0*/ 	.word	index@(.nv.constant0.extract_patches_grid)
        /*00f4*/ 	.short	0x0380
        /*00f6*/ 	.short	0x0030


	//----- nvinfo : EIATTR_SW_WAR
	.align		4
.L_85:
        /*00f8*/ 	.byte	0x04, 0x36
        /*00fa*/ 	.short	(.L_87 - .L_86)
.L_86:
        /*00fc*/ 	.word	0x00000008
.L_87:


//--------------------- .nv.info.extract_patch    --------------------------
	.section	.nv.info.extract_patch,"",@"SHT_CUDA_INFO"
	.sectionflags	@""
	.align	4


	//----- nvinfo : EIATTR_CUDA_API_VERSION
	.align		4
        /*0000*/ 	.byte	0x04, 0x37
        /*0002*/ 	.short	(.L_89 - .L_88)
.L_88:
        /*0004*/ 	.word	0x00000082


	//----- nvinfo : EIATTR_KPARAM_INFO
	.align		4
.L_89:
        /*0008*/ 	.byte	0x04, 0x17
        /*000a*/ 	.short	(.L_91 - .L_90)
.L_90:
        /*000c*/ 	.word	0x00000000
        /*0010*/ 	.short	0x0008
        /*0012*/ 	.short	0x0028
        /*0014*/ 	.byte	0x00, 0xf0, 0x11, 0x00


	//----- nvinfo : EIATTR_KPARAM_INFO
	.align		4
.L_91:
        /*0018*/ 	.byte	0x04, 0x17
        /*001a*/ 	.short	(.L_93 - .L_92)
.L_92:
        /*001c*/ 	.word	0x00000000
        /*0020*/ 	.short	0x0007
        /*0022*/ 	.short	0x0024
        /*0024*/ 	.byte	0x00, 0xf0, 0x11, 0x00


	//----- nvinfo : EIATTR_KPARAM_INFO
	.align		4
.L_93:
        /*0028*/ 	.byte	0x04, 0x17
        /*002a*/ 	.short	(.L_95 - .L_94)
.L_94:
        /*002c*/ 	.word	0x00000000
        /*0030*/ 	.short	0x0006
        /*0032*/ 	.short	0x0020
        /*0034*/ 	.byte	0x00, 0xf0, 0x11, 0x00


	//----- nvinfo : EIATTR_KPARAM_INFO
	.align		4
.L_95:
        /*0038*/ 	.byte	0x04, 0x17
        /*003a*/ 	.short	(.L_97 - .L_96)
.L_96:
        /*003c*/ 	.word	0x00000000
        /*0040*/ 	.short	0x0005
        /*0042*/ 	.short	0x001c
        /*0044*/ 	.byte	0x00, 0xf0, 0x11, 0x00


	//----- nvinfo : EIATTR_KPARAM_INFO
	.align		4
.L_97:
        /*0048*/ 	.byte	0x04, 0x17
        /*004a*/ 	.short	(.L_99 - .L_98)
.L_98:
        /*004c*/ 	.word	0x00000000
        /*0050*/ 	.short	0x0004
        /*0052*/ 	.short	0x0018
        /*0054*/ 	.byte	0x00, 0xf0, 0x11, 0x00


	//----- nvinfo : EIATTR_KPARAM_INFO
	.align		4
.L_99:
        /*0058*/ 	.byte	0x04, 0x17
        /*005a*/ 	.short	(.L_101 - .L_100)
.L_100:
        /*005c*/ 	.word	0x00000000
        /*0060*/ 	.short	0x0003
        /*0062*/ 	.short	0x0014
        /*0064*/ 	.byte	0x00, 0xf0, 0x11, 0x00


	//----- nvinfo : EIATTR_KPARAM_INFO
	.align		4
.L_101:
        /*0068*/ 	.byte	0x04, 0x17
        /*006a*/ 	.short	(.L_103 - .L_102)
.L_102:
        /*006c*/ 	.word	0x00000000
        /*0070*/ 	.short	0x0002
        /*0072*/ 	.short	0x0010
        /*0074*/ 	.byte	0x00, 0xf0, 0x11, 0x00


	//----- nvinfo : EIATTR_KPARAM_INFO
	.align		4
.L_103:
        /*0078*/ 	.byte	0x04, 0x17
        /*007a*/ 	.short	(.L_105 - .L_104)
.L_104:
        /*007c*/ 	.word	0x00000000
        /*0080*/ 	.short	0x0001
        /*0082*/ 	.short	0x0008
        /*0084*/ 	.byte	0x00, 0xf5, 0x21, 0x00


	//----- nvinfo : EIATTR_KPARAM_INFO
	.align		4
.L_105:
        /*0088*/ 	.byte	0x04, 0x17
        /*008a*/ 	.short	(.L_107 - .L_106)
.L_106:
        /*008c*/ 	.word	0x00000000
        /*0090*/ 	.short	0x0000
        /*0092*/ 	.short	0x0000
        /*0094*/ 	.byte	0x00, 0xf5, 0x21, 0x00


	//----- nvinfo : EIATTR_SPARSE_MMA_MASK
	.align		4
.L_107:
        /*0098*/ 	.byte	0x03, 0x50
        /*009a*/ 	.short	0x0000


	//----- nvinfo : EIATTR_MAXREG_COUNT
	.align		4
        /*009c*/ 	.byte	0x03, 0x1b
        /*009e*/ 	.short	0x00ff


	//----- nvinfo : EIATTR_MERCURY_ISA_VERSION
	.align		4
        /*00a0*/ 	.byte	0x03, 0x5f
        /*00a2*/ 	.short	0x0101


	//----- nvinfo : EIATTR_VRC_CTA_INIT_COUNT
	.align		4
        /*00a4*/ 	.byte	0x02, 0x4a
	.zero		1
	.zero		1


	//----- nvinfo : EIATTR_EXIT_INSTR_OFFSETS
	.align		4
        /*00a8*/ 	.byte	0x04, 0x1c
        /*00aa*/ 	.short	(.L_109 - .L_108)


	//   ....[0]....
.L_108:
        /*00ac*/ 	.word	0x000000c0


	//   ....[1]....
        /*00b0*/ 	.word	0x00000160


	//   ....[2]....
        /*00b4*/ 	.word	0x00000510


	//   ....[3]....
        /*00b8*/ 	.word	0x000006e0


	//   ....[4]....
        /*00bc*/ 	.word	0x00000830


	//   ....[5]....
        /*00c0*/ 	.word	0x00000930


	//----- nvinfo : EIATTR_CBANK_PARAM_SIZE
	.align		4
.L_109:
        /*00c4*/ 	.byte	0x03, 0x19
        /*00c6*/ 	.short	0x002c


	//----- nvinfo : EIATTR_PARAM_CBANK
	.align		4
        /*00c8*/ 	.byte	0x04, 0x0a
        /*00ca*/ 	.short	(.L_111 - .L_110)
	.align		4
.L_110:
        /*00cc*/ 	.word	index@(.nv.constant0.extract_patch)
        /*00d0*/ 	.short	0x0380
        /*00d2*/ 	.short	0x002c


	//----- nvinfo : EIATTR_SW_WAR
	.align		4
.L_111:
        /*00d4*/ 	.byte	0x04, 0x36
        /*00d6*/ 	.short	(.L_113 - .L_112)
.L_112:
        /*00d8*/ 	.word	0x00000008
.L_113:


//--------------------- .nv.callgraph             --------------------------
	.section	.nv.callgraph,"",@"SHT_CUDA_CALLGRAPH"
	.align	4
	.sectionentsize	8
	.align		4
        /*0000*/ 	.word	0x00000000
	.align		4
        /*0004*/ 	.word	0xffffffff
	.align		4
        /*0008*/ 	.word	0x00000000
	.align		4
        /*000c*/ 	.word	0xfffffffe
	.align		4
        /*0010*/ 	.word	0x00000000
	.align		4
        /*0014*/ 	.word	0xfffffffd
	.align		4
        /*0018*/ 	.word	0x00000000
	.align		4
        /*001c*/ 	.word	0xfffffffc


//--------------------- .text.dynres_patches_to_nchw --------------------------
	.section	.text.dynres_patches_to_nchw,"ax",@progbits
	.align	128
        .global         dynres_patches_to_nchw
        .type           dynres_patches_to_nchw,@function
        .size           dynres_patches_to_nchw,(.L_x_51 - dynres_patches_to_nchw)
        .other          dynres_patches_to_nchw,@"STO_CUDA_ENTRY STV_DEFAULT"
dynres_patches_to_nchw:
.text.dynres_patches_to_nchw:
[----:B------:R-:W-:Y:S01]  /*0000*/  LDC R1, c[0x0][0x37c] ;  /* 0x0000df00ff017b82 */ /* 0x000fe20000000800 */
[----:B------:R-:W0:Y:S07]  /*0010*/  S2R R0, SR_TID.Y ;  /* 0x0000000000007919 */ /* 0x000e2e0000002200 */
[----:B------:R-:W1:Y:S01]  /*0020*/  LDC R4, c[0x0][0x360] ;  /* 0x0000d800ff047b82 */ /* 0x000e620000000800 */
[----:B------:R-:W2:Y:S01]  /*0030*/  LDCU UR6, c[0x0][0x3a8] ;  /* 0x00007500ff0677ac */ /* 0x000ea20008000800 */
[----:B------:R-:W1:Y:S01]  /*0040*/  S2R R5, SR_TID.X ;  /* 0x0000000000057919 */ /* 0x000e620000002100 */
[----:B------:R-:W3:Y:S01]  /*0050*/  LDCU.64 UR8, c[0x0][0x398] ;  /* 0x00007300ff0877ac */ /* 0x000ee20008000a00 */
[----:B------:R-:W4:Y:S04]  /*0060*/  S2R R20, SR_CTAID.Z ;  /* 0x0000000000147919 */ /* 0x000f280000002700 */
[----:B------:R-:W0:Y:S08]  /*0070*/  S2UR UR4, SR_CTAID.Y ;  /* 0x00000000000479c3 */ /* 0x000e300000002600 */
[----:B------:R-:W0:Y:S01]  /*0080*/  LDC R19, c[0x0][0x364] ;  /* 0x0000d900ff137b82 */ /* 0x000e220000000800 */
[----:B--2---:R-:W-:-:S07]  /*0090*/  UISETP.NE.AND UP0, UPT, UR6, URZ, UPT ;  /* 0x000000ff0600728c */ /* 0x004fce000bf05270 */
[----:B------:R-:W1:Y:S08]  /*00a0*/  S2UR UR5, SR_CTAID.X ;  /* 0x00000000000579c3 */ /* 0x000e700000002500 */
[----:B------:R-:W2:Y:S01]  /*00b0*/  LDC.64 R2, c[0x0][0x3a0] ;  /* 0x0000e800ff027b82 */ /* 0x000ea20000000a00 */
[----:B0-----:R-:W-:Y:S01]  /*00c0*/  IMAD R19, R19, UR4, R0 ;  /* 0x0000000413137c24 */ /* 0x001fe2000f8e0200 */
[----:B------:R-:W-:-:S04]  /*00d0*/  USEL UR4, URZ, 0x1, !UP0 ;  /* 0x00000001ff047887 */ /* 0x000fc8000c000000 */
[----:B---3--:R-:W-:Y:S01]  /*00e0*/  ISETP.GE.AND P0, PT, R19, UR8, PT ;  /* 0x0000000813007c0c */ /* 0x008fe2000bf06270 */
[----:B-1----:R-:W-:-:S05]  /*00f0*/  IMAD R4, R4, UR5, R5 ;  /* 0x0000000504047c24 */ /* 0x002fca000f8e0205 */
[----:B------:R-:W-:Y:S01]  /*0100*/  ISETP.GE.OR P0, PT, R4, UR9, P0 ;  /* 0x0000000904007c0c */ /* 0x000fe20008706670 */
[----:B--2---:R-:W-:-:S05]  /*0110*/  IMAD R5, R3, R2, UR4 ;  /* 0x0000000403057e24 */ /* 0x004fca000f8e0202 */
[----:B----4-:R-:W-:-:S13]  /*0120*/  ISETP.GE.OR P0, PT, R20, R5, P0 ;  /* 0x000000051400720c */ /* 0x010fda0000706670 */
[----:B------:R-:W-:Y:S05]  /*0130*/  @P0 EXIT ;  /* 0x000000000000094d */ /* 0x000fea0003800000 */
[----:B------:R-:W-:-:S05]  /*0140*/  VIADD R5, R5, 0xffffffff ;  /* 0xffffffff05057836 */ /* 0x000fca0000000000 */
[----:B------:R-:W-:-:S04]  /*0150*/  ISETP.NE.AND P0, PT, R20, R5, PT ;  /* 0x000000051400720c */ /* 0x000fc80003f05270 */
[----:B------:R-:W-:-:S13]  /*0160*/  ISETP.EQ.OR P0, PT, RZ, UR6, P0 ;  /* 0x00000006ff007c0c */ /* 0x000fda0008702670 */
[----:B------:R-:W-:Y:S05]  /*0170*/  @P0 BRA `(.L_x_0) ;  /* 0x0000000000900947 */ /* 0x000fea0003800000 */
[----:B------:R-:W0:Y:S01]  /*0180*/  LDCU UR4, c[0x0][0x394] ;  /* 0x00007280ff0477ac */ /* 0x000e220008000800 */
[----:B------:R-:W-:-:S04]  /*0190*/  I2FP.F32.S32 R0, UR9 ;  /* 0x0000000900007c45 */ /* 0x000fc80008201400 */
[----:B------:R-:W1:Y:S01]  /*01a0*/  MUFU.RCP R5, R0 ;  /* 0x0000000000057308 */ /* 0x000e620000001000 */
[----:B0-----:R-:W-:-:S07]  /*01b0*/  I2FP.F32.S32 R3, UR4 ;  /* 0x0000000400037c45 */ /* 0x001fce0008201400 */
[----:B------:R-:W0:Y:S01]  /*01c0*/  FCHK P0, R3, R0 ;  /* 0x0000000003007302 */ /* 0x000e220000000000 */
[----:B-1----:R-:W-:-:S04]  /*01d0*/  FFMA R2, -R0, R5, 1 ;  /* 0x3f80000000027423 */ /* 0x002fc80000000105 */
[----:B------:R-:W-:-:S04]  /*01e0*/  FFMA R2, R5, R2, R5 ;  /* 0x0000000205027223 */ /* 0x000fc80000000005 */
[----:B------:R-:W-:-:S04]  /*01f0*/  FFMA R5, R3, R2, RZ ;  /* 0x0000000203057223 */ /* 0x000fc800000000ff */
[----:B------:R-:W-:-:S04]  /*0200*/  FFMA R6, -R0, R5, R3 ;  /* 0x0000000500067223 */ /* 0x000fc80000000103 */
[----:B------:R-:W-:Y:S01]  /*0210*/  FFMA R5, R2, R6, R5 ;  /* 0x0000000602057223 */ /* 0x000fe20000000005 */
[----:B0-----:R-:W-:Y:S06]  /*0220*/  @!P0 BRA `(.L_x_1) ;  /* 0x00000000000c8947 */ /* 0x001fec0003800000 */
[----:B------:R-:W-:-:S07]  /*0230*/  MOV R2, 0x250 ;  /* 0x0000025000027802 */ /* 0x000fce0000000f00 */
[----:B------:R-:W-:Y:S05]  /*0240*/  CALL.REL.NOINC `($__internal_0_$__cuda_sm3x_div_rn_noftz_f32_slowpath) ;  /* 0x0000001400f87944 */ /* 0x000fea0003c00000 */
[----:B------:R-:W-:-:S07]  /*0250*/  IMAD.MOV.U32 R5, RZ, RZ, R0 ;  /* 0x000000ffff057224 */ /* 0x000fce00078e0000 */
.L_x_1:
[----:B------:R-:W0:Y:S02]  /*0260*/  LDCU UR4, c[0x0][0x398] ;  /* 0x00007300ff0477ac */ /* 0x000e240008000800 */
[----:B0-----:R-:W-:Y:S01]  /*0270*/  I2FP.F32.U32 R0, UR4 ;  /* 0x0000000400007c45 */ /* 0x001fe20008201000 */
[----:B------:R-:W0:Y:S03]  /*0280*/  LDCU UR4, c[0x0][0x390] ;  /* 0x00007200ff0477ac */ /* 0x000e260008000800 */
[----:B------:R-:W1:Y:S01]  /*0290*/  MUFU.RCP R7, R0 ;  /* 0x0000000000077308 */ /* 0x000e620000001000 */
[----:B0-----:R-:W-:Y:S01]  /*02a0*/  I2FP.F32.S32 R3, UR4 ;  /* 0x0000000400037c45 */ /* 0x001fe20008201400 */
[----:B-1----:R-:W-:-:S06]  /*02b0*/  FFMA R2, -R0, R7, 1 ;  /* 0x3f80000000027423 */ /* 0x002fcc0000000107 */
[----:B------:R-:W0:Y:S01]  /*02c0*/  FCHK P0, R3, R0 ;  /* 0x0000000003007302 */ /* 0x000e220000000000 */
[----:B------:R-:W-:-:S04]  /*02d0*/  FFMA R2, R7, R2, R7 ;  /* 0x0000000207027223 */ /* 0x000fc80000000007 */
[----:B------:R-:W-:-:S04]  /*02e0*/  FFMA R7, R3, R2, RZ ;  /* 0x0000000203077223 */ /* 0x000fc800000000ff */
[----:B------:R-:W-:-:S04]  /*02f0*/  FFMA R6, -R0, R7, R3 ;  /* 0x0000000700067223 */ /* 0x000fc80000000103 */
[----:B------:R-:W-:Y:S01]  /*0300*/  FFMA R2, R2, R6, R7 ;  /* 0x0000000602027223 */ /* 0x000fe20000000007 */
[----:B0-----:R-:W-:Y:S06]  /*0310*/  @!P0 BRA `(.L_x_2) ;  /* 0x00000000000c8947 */ /* 0x001fec0003800000 */
[----:B------:R-:W-:-:S07]  /*0320*/  MOV R2, 0x340 ;  /* 0x0000034000027802 */ /* 0x000fce0000000f00 */
[----:B------:R-:W-:Y:S05]  /*0330*/  CALL.REL.NOINC `($__internal_0_$__cuda_sm3x_div_rn_noftz_f32_slowpath) ;  /* 0x0000001400bc7944 */ /* 0x000fea0003c00000 */
[----:B------:R-:W-:-:S07]  /*0340*/  MOV R2, R0 ;  /* 0x0000000000027202 */ /* 0x000fce0000000f00 */
.L_x_2:
[----:B------:R-:W-:Y:S02]  /*0350*/  I2FP.F32.S32 R0, R4 ;  /* 0x0000000400007245 */ /* 0x000fe40000201400 */
[----:B------:R-:W-:-:S03]  /*0360*/  I2FP.F32.U32 R3, R19 ;  /* 0x0000001300037245 */ /* 0x000fc60000201000 */
[----:B------:R-:W-:Y:S02]  /*0370*/  FADD R0, R0, 0.5 ;  /* 0x3f00000000007421 */ /* 0x000fe40000000000 */
[----:B------:R-:W-:Y:S02]  /*0380*/  FADD R3, R3, 0.5 ;  /* 0x3f00000003037421 */ /* 0x000fe40000000000 */
[----:B------:R-:W-:Y:S02]  /*0390*/  FFMA R0, R0, R5, -0.5 ;  /* 0xbf00000000007423 */ /* 0x000fe40000000005 */
[----:B------:R-:W-:Y:S01]  /*03a0*/  FFMA R5, R3, R2, -0.5 ;  /* 0xbf00000003057423 */ /* 0x000fe20000000002 */
[----:B------:R-:W-:Y:S06]  /*03b0*/  BRA `(.L_x_3) ;  /* 0x0000000400b87947 */ /* 0x000fec0003800000 */
.L_x_0:
[----:B------:R-:W-:Y:S01]  /*03c0*/  IABS R5, R3 ;  /* 0x0000000300057213 */ /* 0x000fe20000000000 */
[----:B------:R-:W0:Y:S01]  /*03d0*/  LDC R10, c[0x0][0x394] ;  /* 0x0000e500ff0a7b82 */ /* 0x000e220000000800 */
[----:B------:R-:W-:Y:S02]  /*03e0*/  IABS R0, R2 ;  /* 0x0000000200007213 */ /* 0x000fe40000000000 */
[----:B------:R-:W1:Y:S01]  /*03f0*/  I2F.RP R8, R5 ;  /* 0x0000000500087306 */ /* 0x000e620000209400 */
[----:B------:R-:W-:-:S04]  /*0400*/  IABS R16, R20 ;  /* 0x0000001400107213 */ /* 0x000fc80000000000 */
[----:B------:R-:W2:Y:S03]  /*0410*/  LDC R9, c[0x0][0x390] ;  /* 0x0000e400ff097b82 */ /* 0x000ea60000000800 */
[----:B------:R-:W3:Y:S08]  /*0420*/  I2F.RP R11, R0 ;  /* 0x00000000000b7306 */ /* 0x000ef00000209400 */
[----:B-1----:R-:W1:Y:S08]  /*0430*/  MUFU.RCP R8, R8 ;  /* 0x0000000800087308 */ /* 0x002e700000001000 */
[----:B---3--:R-:W3:Y:S01]  /*0440*/  MUFU.RCP R11, R11 ;  /* 0x0000000b000b7308 */ /* 0x008ee20000001000 */
[----:B-1----:R-:W-:-:S07]  /*0450*/  VIADD R12, R8, 0xffffffe ;  /* 0x0ffffffe080c7836 */ /* 0x002fce0000000000 */
[----:B------:R1:W4:Y:S01]  /*0460*/  F2I.FTZ.U32.TRUNC.NTZ R13, R12 ;  /* 0x0000000c000d7305 */ /* 0x000322000021f000 */
[----:B---3--:R-:W-:-:S07]  /*0470*/  VIADD R6, R11, 0xffffffe ;  /* 0x0ffffffe0b067836 */ /* 0x008fce0000000000 */
[----:B------:R3:W5:Y:S01]  /*0480*/  F2I.FTZ.U32.TRUNC.NTZ R7, R6 ;  /* 0x0000000600077305 */ /* 0x000762000021f000 */
[----:B-1----:R-:W-:Y:S01]  /*0490*/  IMAD.MOV.U32 R12, RZ, RZ, RZ ;  /* 0x000000ffff0c7224 */ /* 0x002fe200078e00ff */
[----:B----4-:R-:W-:Y:S01]  /*04a0*/  IADD3 R14, PT, PT, RZ, -R13, RZ ;  /* 0x8000000dff0e7210 */ /* 0x010fe20007ffe0ff */
[----:B---3--:R-:W-:-:S04]  /*04b0*/  IMAD.MOV.U32 R6, RZ, RZ, RZ ;  /* 0x000000ffff067224 */ /* 0x008fc800078e00ff */
[----:B------:R-:W-:Y:S01]  /*04c0*/  IMAD R15, R14, R5, RZ ;  /* 0x000000050e0f7224 */ /* 0x000fe200078e02ff */
[----:B0-----:R-:W-:Y:S01]  /*04d0*/  IABS R14, R10 ;  /* 0x0000000a000e7213 */ /* 0x001fe20000000000 */
[----:B-----5:R-:W-:Y:S02]  /*04e0*/  IMAD.MOV R8, RZ, RZ, -R7 ;  /* 0x000000ffff087224 */ /* 0x020fe400078e0a07 */
[----:B------:R-:W-:-:S03]  /*04f0*/  IMAD.HI.U32 R11, R13, R15, R12 ;  /* 0x0000000f0d0b7227 */ /* 0x000fc600078e000c */
[----:B------:R-:W-:Y:S01]  /*0500*/  MOV R13, R8 ;  /* 0x00000008000d7202 */ /* 0x000fe20000000f00 */
[----:B------:R-:W-:Y:S01]  /*0510*/  IMAD.MOV.U32 R12, RZ, RZ, R16 ;  /* 0x000000ffff0c7224 */ /* 0x000fe200078e0010 */
[----:B--2---:R-:W-:Y:S02]  /*0520*/  IABS R16, R9 ;  /* 0x0000000900107213 */ /* 0x004fe40000000000 */
[----:B------:R-:W-:Y:S01]  /*0530*/  LOP3.LUT R9, R9, R2, RZ, 0x3c, !PT ;  /* 0x0000000209097212 */ /* 0x000fe200078e3cff */
[----:B------:R-:W-:Y:S02]  /*0540*/  IMAD R13, R13, R0, RZ ;  /* 0x000000000d0d7224 */ /* 0x000fe400078e02ff */
[----:B------:R-:W-:-:S04]  /*0550*/  IMAD.HI.U32 R8, R11, R12, RZ ;  /* 0x0000000c0b087227 */ /* 0x000fc800078e00ff */
[----:B------:R-:W-:-:S04]  /*0560*/  IMAD.HI.U32 R11, R11, R14, RZ ;  /* 0x0000000e0b0b7227 */ /* 0x000fc800078e00ff */
[----:B------:R-:W-:Y:S01]  /*0570*/  IMAD.HI.U32 R7, R7, R13, R6 ;  /* 0x0000000d07077227 */ /* 0x000fe200078e0006 */
[----:B------:R-:W-:-:S03]  /*0580*/  IADD3 R6, PT, PT, -R8, RZ, RZ ;  /* 0x000000ff08067210 */ /* 0x000fc60007ffe1ff */
[----:B------:R-:W-:Y:S02]  /*0590*/  IMAD.MOV R15, RZ, RZ, -R11 ;  /* 0x000000ffff0f7224 */ /* 0x000fe400078e0a0b */
[C---:B------:R-:W-:Y:S02]  /*05a0*/  IMAD R6, R5.reuse, R6, R12 ;  /* 0x0000000605067224 */ /* 0x040fe400078e020c */
[C---:B------:R-:W-:Y:S02]  /*05b0*/  IMAD R12, R5.reuse, R15, R14 ;  /* 0x0000000f050c7224 */ /* 0x040fe400078e020e */
[----:B------:R-:W-:Y:S01]  /*05c0*/  IMAD.MOV.U32 R13, RZ, RZ, R16 ;  /* 0x000000ffff0d7224 */ /* 0x000fe200078e0010 */
[C---:B------:R-:W-:Y:S02]  /*05d0*/  ISETP.GT.U32.AND P1, PT, R5.reuse, R6, PT ;  /* 0x000000060500720c */ /* 0x040fe40003f24070 */
[----:B------:R-:W-:Y:S01]  /*05e0*/  ISETP.GT.U32.AND P6, PT, R5, R12, PT ;  /* 0x0000000c0500720c */ /* 0x000fe20003fc4070 */
[----:B------:R-:W-:-:S05]  /*05f0*/  IMAD.HI.U32 R7, R7, R13, RZ ;  /* 0x0000000d07077227 */ /* 0x000fca00078e00ff */
[----:B------:R-:W-:-:S05]  /*0600*/  IADD3 R14, PT, PT, -R7, RZ, RZ ;  /* 0x000000ff070e7210 */ /* 0x000fca0007ffe1ff */
[--C-:B------:R-:W-:Y:S02]  /*0610*/  @!P1 IMAD.IADD R6, R6, 0x1, -R5.reuse ;  /* 0x0000000106069824 */ /* 0x100fe400078e0a05 */
[----:B------:R-:W-:Y:S02]  /*0620*/  @!P6 IMAD.IADD R12, R12, 0x1, -R5 ;  /* 0x000000010c0ce824 */ /* 0x000fe400078e0a05 */
[----:B------:R-:W-:Y:S01]  /*0630*/  IMAD R13, R0, R14, R13 ;  /* 0x0000000e000d7224 */ /* 0x000fe200078e020d */
[-C--:B------:R-:W-:Y:S01]  /*0640*/  ISETP.GE.U32.AND P5, PT, R6, R5.reuse, PT ;  /* 0x000000050600720c */ /* 0x080fe20003fa6070 */
[----:B------:R-:W-:Y:S01]  /*0650*/  @!P6 VIADD R11, R11, 0x1 ;  /* 0x000000010b0be836 */ /* 0x000fe20000000000 */
[----:B------:R-:W-:Y:S01]  /*0660*/  ISETP.GE.U32.AND P4, PT, R12, R5, PT ;  /* 0x000000050c00720c */ /* 0x000fe20003f86070 */
[----:B------:R-:W-:Y:S01]  /*0670*/  @!P1 VIADD R8, R8, 0x1 ;  /* 0x0000000108089836 */ /* 0x000fe20000000000 */
[----:B------:R-:W-:Y:S02]  /*0680*/  ISETP.GT.U32.AND P3, PT, R0, R13, PT ;  /* 0x0000000d0000720c */ /* 0x000fe40003f64070 */
[----:B------:R-:W-:-:S02]  /*0690*/  LOP3.LUT R5, R10, R3, RZ, 0x3c, !PT ;  /* 0x000000030a057212 */ /* 0x000fc400078e3cff */
[----:B------:R-:W-:Y:S02]  /*06a0*/  I2FP.F32.S32 R10, UR9 ;  /* 0x00000009000a7c45 */ /* 0x000fe40008201400 */
[----:B------:R-:W-:Y:S02]  /*06b0*/  ISETP.GE.AND P2, PT, R5, RZ, PT ;  /* 0x000000ff0500720c */ /* 0x000fe40003f46270 */
[----:B------:R-:W-:Y:S01]  /*06c0*/  LOP3.LUT R6, R20, R3, RZ, 0x3c, !PT ;  /* 0x0000000314067212 */ /* 0x000fe200078e3cff */
[----:B------:R-:W0:Y:S01]  /*06d0*/  MUFU.RCP R15, R10 ;  /* 0x0000000a000f7308 */ /* 0x000e220000001000 */
[----:B------:R-:W-:Y:S01]  /*06e0*/  @P5 VIADD R8, R8, 0x1 ;  /* 0x0000000108085836 */ /* 0x000fe20000000000 */
[----:B------:R-:W-:Y:S02]  /*06f0*/  @P4 IADD3 R11, PT, PT, R11, 0x1, RZ ;  /* 0x000000010b0b4810 */ /* 0x000fe40007ffe0ff */
[----:B------:R-:W-:Y:S01]  /*0700*/  ISETP.GE.AND P0, PT, R6, RZ, PT ;  /* 0x000000ff0600720c */ /* 0x000fe20003f06270 */
[----:B------:R-:W-:Y:S01]  /*0710*/  @!P3 VIADD R7, R7, 0x1 ;  /* 0x000000010707b836 */ /* 0x000fe20000000000 */
[----:B------:R-:W-:-:S02]  /*0720*/  @!P3 IADD3 R13, PT, PT, R13, -R0, RZ ;  /* 0x800000000d0db210 */ /* 0x000fc40007ffe0ff */
[----:B------:R-:W-:Y:S02]  /*0730*/  ISETP.NE.AND P5, PT, R3, RZ, PT ;  /* 0x000000ff0300720c */ /* 0x000fe40003fa5270 */
[----:B------:R-:W-:Y:S02]  /*0740*/  ISETP.GE.U32.AND P1, PT, R13, R0, PT ;  /* 0x000000000d00720c */ /* 0x000fe40003f26070 */
[----:B------:R-:W-:Y:S02]  /*0750*/  LOP3.LUT R5, RZ, R3, RZ, 0x33, !PT ;  /* 0x00000003ff057212 */ /* 0x000fe400078e33ff */
[----:B------:R-:W-:Y:S02]  /*0760*/  @!P2 IADD3 R11, PT, PT, -R11, RZ, RZ ;  /* 0x000000ff0b0ba210 */ /* 0x000fe40007ffe1ff */
[----:B------:R-:W-:Y:S01]  /*0770*/  ISETP.GE.AND P4, PT, R9, RZ, PT ;  /* 0x000000ff0900720c */ /* 0x000fe20003f86270 */
[----:B------:R-:W-:Y:S01]  /*0780*/  @!P0 IMAD.MOV R8, RZ, RZ, -R8 ;  /* 0x000000ffff088224 */ /* 0x000fe200078e0a08 */
[----:B------:R-:W-:Y:S01]  /*0790*/  SEL R11, R5, R11, !P5 ;  /* 0x0000000b050b7207 */ /* 0x000fe20006800000 */
[----:B0-----:R-:W-:Y:S01]  /*07a0*/  FFMA R6, -R10, R15, 1 ;  /* 0x3f8000000a067423 */ /* 0x001fe2000000010f */
[----:B------:R-:W-:-:S02]  /*07b0*/  ISETP.NE.AND P2, PT, R2, RZ, PT ;  /* 0x000000ff0200720c */ /* 0x000fc40003f45270 */
[----:B------:R-:W-:Y:S01]  /*07c0*/  I2FP.F32.S32 R13, R11 ;  /* 0x0000000b000d7245 */ /* 0x000fe20000201400 */
[----:B------:R-:W-:Y:S01]  /*07d0*/  @P1 VIADD R7, R7, 0x1 ;  /* 0x0000000107071836 */ /* 0x000fe20000000000 */
[----:B------:R-:W-:Y:S01]  /*07e0*/  SEL R9, R5, R8, !P5 ;  /* 0x0000000805097207 */ /* 0x000fe20006800000 */
[----:B------:R-:W-:Y:S01]  /*07f0*/  FFMA R6, R15, R6, R15 ;  /* 0x000000060f067223 */ /* 0x000fe2000000000f */
[----:B------:R-:W0:Y:S02]  /*0800*/  FCHK P0, R13, R10 ;  /* 0x0000000a0d007302 */ /* 0x000e240000000000 */
[----:B------:R-:W-:Y:S01]  /*0810*/  MOV R8, R7 ;  /* 0x0000000700087202 */ /* 0x000fe20000000f00 */
[----:B------:R-:W-:Y:S02]  /*0820*/  IMAD.MOV R0, RZ, RZ, -R9 ;  /* 0x000000ffff007224 */ /* 0x000fe400078e0a09 */
[----:B------:R-:W-:Y:S02]  /*0830*/  FFMA R5, R6, R13, RZ ;  /* 0x0000000d06057223 */ /* 0x000fe400000000ff */
[----:B------:R-:W-:Y:S01]  /*0840*/  @!P4 IMAD.MOV R8, RZ, RZ, -R8 ;  /* 0x000000ffff08c224 */ /* 0x000fe200078e0a08 */
[----:B------:R-:W-:Y:S01]  /*0850*/  @!P2 LOP3.LUT R8, RZ, R2, RZ, 0x33, !PT ;  /* 0x00000002ff08a212 */ /* 0x000fe200078e33ff */
[----:B------:R-:W-:-:S02]  /*0860*/  IMAD R12, R3, R0, R20 ;  /* 0x00000000030c7224 */ /* 0x000fc400078e0214 */
[----:B------:R-:W-:Y:S02]  /*0870*/  FFMA R0, -R10, R5, R13 ;  /* 0x000000050a007223 */ /* 0x000fe4000000010d */
[----:B------:R-:W-:Y:S02]  /*0880*/  IMAD R7, R12, R11, RZ ;  /* 0x0000000b0c077224 */ /* 0x000fe400078e02ff */
[----:B------:R-:W-:Y:S01]  /*0890*/  FFMA R6, R6, R0, R5 ;  /* 0x0000000006067223 */ /* 0x000fe20000000005 */
[----:B------:R-:W-:Y:S01]  /*08a0*/  IMAD R5, R9, R8, RZ ;  /* 0x0000000809057224 */ /* 0x000fe200078e02ff */
[----:B0-----:R-:W-:Y:S06]  /*08b0*/  @!P0 BRA `(.L_x_4) ;  /* 0x0000000000148947 */ /* 0x001fec0003800000 */
[----:B------:R-:W-:Y:S01]  /*08c0*/  MOV R3, R13 ;  /* 0x0000000d00037202 */ /* 0x000fe20000000f00 */
[----:B------:R-:W-:Y:S01]  /*08d0*/  IMAD.MOV.U32 R0, RZ, RZ, R10 ;  /* 0x000000ffff007224 */ /* 0x000fe200078e000a */
[----:B------:R-:W-:-:S07]  /*08e0*/  MOV R2, 0x900 ;  /* 0x0000090000027802 */ /* 0x000fce0000000f00 */
[----:B------:R-:W-:Y:S05]  /*08f0*/  CALL.REL.NOINC `($__internal_0_$__cuda_sm3x_div_rn_noftz_f32_slowpath) ;  /* 0x00000010004c7944 */ /* 0x000fea0003c00000 */
[----:B------:R-:W-:-:S07]  /*0900*/  IMAD.MOV.U32 R6, RZ, RZ, R0 ;  /* 0x000000ffff067224 */ /* 0x000fce00078e0000 */
.L_x_4:
[----:B------:R-:W0:Y:S01]  /*0910*/  LDCU UR4, c[0x0][0x398] ;  /* 0x00007300ff0477ac */ /* 0x000e220008000800 */
[----:B------:R-:W-:Y:S02]  /*0920*/  I2FP.F32.S32 R8, R8 ;  /* 0x0000000800087245 */ /* 0x000fe40000201400 */
[----:B0-----:R-:W-:-:S04]  /*0930*/  I2FP.F32.U32 R9, UR4 ;  /* 0x0000000400097c45 */ /* 0x001fc80008201000 */
[----:B------:R-:W0:Y:S08]  /*0940*/  MUFU.RCP R0, R9 ;  /* 0x0000000900007308 */ /* 0x000e300000001000 */
[----:B------:R-:W1:Y:S01]  /*0950*/  FCHK P0, R8, R9 ;  /* 0x0000000908007302 */ /* 0x000e620000000000 */
[----:B0-----:R-:W-:-:S04]  /*0960*/  FFMA R3, -R9, R0, 1 ;  /* 0x3f80000009037423 */ /* 0x001fc80000000100 */
[----:B------:R-:W-:-:S04]  /*0970*/  FFMA R0, R0, R3, R0 ;  /* 0x0000000300007223 */ /* 0x000fc80000000000 */
[----:B------:R-:W-:-:S04]  /*0980*/  FFMA R3, R0, R8, RZ ;  /* 0x0000000800037223 */ /* 0x000fc800000000ff */
[----:B------:R-:W-:-:S04]  /*0990*/  FFMA R2, -R9, R3, R8 ;  /* 0x0000000309027223 */ /* 0x000fc80000000108 */
[----:B------:R-:W-:Y:S01]  /*09a0*/  FFMA R0, R0, R2, R3 ;  /* 0x0000000200007223 */ /* 0x000fe20000000003 */
[----:B-1----:R-:W-:Y:S06]  /*09b0*/  @!P0 BRA `(.L_x_5) ;  /* 0x0000000000108947 */ /* 0x002fec0003800000 */
[----:B------:R-:W-:Y:S01]  /*09c0*/  MOV R3, R8 ;  /* 0x0000000800037202 */ /* 0x000fe20000000f00 */
[----:B------:R-:W-:Y:S01]  /*09d0*/  IMAD.MOV.U32 R0, RZ, RZ, R9 ;  /* 0x000000ffff007224 */ /* 0x000fe200078e0009 */
[----:B------:R-:W-:-:S07]  /*09e0*/  MOV R2, 0xa00 ;  /* 0x00000a0000027802 */ /* 0x000fce0000000f00 */
[----:B------:R-:W-:Y:S05]  /*09f0*/  CALL.REL.NOINC `($__internal_0_$__cuda_sm3x_div_rn_noftz_f32_slowpath) ;  /* 0x00000010000c7944 */ /* 0x000fea0003c00000 */
.L_x_5:
[----:B------:R-:W-:Y:S02]  /*0a00*/  I2FP.F32.S32 R2, R4 ;  /* 0x0000000400027245 */ /* 0x000fe40000201400 */
[----:B------:R-:W-:Y:S02]  /*0a10*/  I2FP.F32.U32 R8, R19 ;  /* 0x0000001300087245 */ /* 0x000fe40000201000 */
[----:B------:R-:W-:Y:S01]  /*0a20*/  I2FP.F32.S32 R7, R7 ;  /* 0x0000000700077245 */ /* 0x000fe20000201400 */
[----:B------:R-:W-:Y:S01]  /*0a30*/  FADD R3, R2, 0.5 ;  /* 0x3f00000002037421 */ /* 0x000fe20000000000 */
[----:B------:R-:W-:Y:S01]  /*0a40*/  I2FP.F32.S32 R2, R5 ;  /* 0x0000000500027245 */ /* 0x000fe20000201400 */
[----:B------:R-:W-:Y:S02]  /*0a50*/  FADD R9, R8, 0.5 ;  /* 0x3f00000008097421 */ /* 0x000fe40000000000 */
[----:B------:R-:W-:Y:S02]  /*0a60*/  FFMA R6, R3, R6, -0.5 ;  /* 0xbf00000003067423 */ /* 0x000fe40000000006 */
[----:B------:R-:W-:-:S02]  /*0a70*/  FFMA R5, R9, R0, -0.5 ;  /* 0xbf00000009057423 */ /* 0x000fc40000000000 */
[----:B------:R-:W-:Y:S02]  /*0a80*/  FADD R0, R6, R7 ;  /* 0x0000000706007221 */ /* 0x000fe40000000000 */
[----:B------:R-:W-:-:S07]  /*0a90*/  FADD R5, R5, R2 ;  /* 0x0000000205057221 */ /* 0x000fce0000000000 */
.L_x_3:
[----:B------:R-:W0:Y:S01]  /*0aa0*/  LDC.64 R2, c[0x0][0x390] ;  /* 0x0000e400ff027b82 */ /* 0x000e220000000a00 */
[----:B------:R-:W1:Y:S01]  /*0ab0*/  LDCU.128 UR8, c[0x0][0x3b0] ;  /* 0x00007600ff0877ac */ /* 0x000e620008000c00 */
[----:B------:R-:W2:Y:S01]  /*0ac0*/  FRND.FLOOR R8, R5 ;  /* 0x0000000500087307 */ /* 0x000ea20000205000 */
[----:B------:R-:W-:Y:S01]  /*0ad0*/  IMAD R20, R20, 0x3, RZ ;  /* 0x0000000314147824 */ /* 0x000fe200078e02ff */
[----:B------:R-:W3:Y:S06]  /*0ae0*/  LDCU.64 UR4, c[0x0][0x358] ;  /* 0x00006b00ff0477ac */ /* 0x000eec0008000a00 */
[----:B------:R-:W4:Y:S01]  /*0af0*/  FRND.FLOOR R7, R0 ;  /* 0x0000000000077307 */ /* 0x000f220000205000 */
[----:B--2---:R-:W-:-:S07]  /*0b00*/  FADD R12, -R8, R5 ;  /* 0x00000005080c7221 */ /* 0x004fce0000000100 */
[----:B------:R2:W5:Y:S01]  /*0b10*/  F2I.FLOOR.NTZ R9, R5 ;  /* 0x0000000500097305 */ /* 0x0005620000207100 */
[----:B-1----:R-:W-:Y:S02]  /*0b20*/  UISETP.NE.U32.AND UP1, UPT, UR10, URZ, UPT ;  /* 0x000000ff0a00728c */ /* 0x002fe4000bf25070 */
[----:B------:R-:W-:Y:S02]  /*0b30*/  UISETP.EQ.U32.AND UP0, UPT, UR8, URZ, UPT ;  /* 0x000000ff0800728c */ /* 0x000fe4000bf02070 */
[----:B------:R-:W-:Y:S01]  /*0b40*/  UISETP.NE.AND.EX UP1, UPT, UR11, URZ, UPT, UP1 ;  /* 0x000000ff0b00728c */ /* 0x000fe2000bf25310 */
[----:B0-----:R-:W-:Y:S01]  /*0b50*/  IADD3 R8, PT, PT, R2, -0x1, RZ ;  /* 0xffffffff02087810 */ /* 0x001fe20007ffe0ff */
[----:B----4-:R-:W-:Y:S01]  /*0b60*/  FADD R11, -R7, R0 ;  /* 0x00000000070b7221 */ /* 0x010fe20000000100 */
[----:B------:R5:W0:Y:S01]  /*0b70*/  F2I.FLOOR.NTZ R6, R0 ;  /* 0x0000000000067305 */ /* 0x000a220000207100 */
[----:B------:R-:W-:Y:S01]  /*0b80*/  VIADD R7, R3, 0xffffffff ;  /* 0xffffffff03077836 */ /* 0x000fe20000000000 */
[----:B------:R-:W-:Y:S01]  /*0b90*/  UISETP.EQ.OR.EX UP0, UPT, UR9, URZ, !UP1, UP0 ;  /* 0x000000ff0900728c */ /* 0x000fe2000cf02700 */
[C---:B------:R-:W-:Y:S01]  /*0ba0*/  FADD R13, -R11.reuse, 1 ;  /* 0x3f8000000b0d7421 */ /* 0x040fe20000000100 */
[----:B--2---:R-:W-:Y:S01]  /*0bb0*/  FMUL R5, R11, R12 ;  /* 0x0000000c0b057220 */ /* 0x004fe20000400000 */
[----:B-----5:R-:W-:-:S02]  /*0bc0*/  VIMNMX.RELU R0, PT, PT, R9, R8, PT ;  /* 0x0000000809007248 */ /* 0x020fc40003fe1100 */
[----:B------:R-:W-:Y:S01]  /*0bd0*/  VIADDMNMX.RELU R9, R9, 0x1, R8, PT ;  /* 0x0000000109097846 */ /* 0x000fe20003801108 */
[----:B------:R-:W-:Y:S01]  /*0be0*/  FADD R8, -R12, 1 ;  /* 0x3f8000000c087421 */ /* 0x000fe20000000100 */
[C---:B0-----:R-:W-:Y:S02]  /*0bf0*/  VIMNMX.RELU R2, PT, PT, R6.reuse, R7, PT ;  /* 0x0000000706027248 */ /* 0x041fe40003fe1100 */
[----:B------:R-:W-:Y:S01]  /*0c00*/  VIADDMNMX.RELU R10, R6, 0x1, R7, PT ;  /* 0x00000001060a7846 */ /* 0x000fe20003801107 */
[-C--:B------:R-:W-:Y:S01]  /*0c10*/  FMUL R6, R11, R8.reuse ;  /* 0x000000080b067220 */ /* 0x080fe20000400000 */
[----:B------:R-:W-:Y:S01]  /*0c20*/  FMUL R7, R13, R8 ;  /* 0x000000080d077220 */ /* 0x000fe20000400000 */
[----:B------:R-:W-:Y:S02]  /*0c30*/  IMAD R11, R0, R3, R2 ;  /* 0x00000003000b7224 */ /* 0x000fe400078e0202 */
[----:B------:R-:W-:Y:S01]  /*0c40*/  FMUL R8, R12, R13 ;  /* 0x0000000d0c087220 */ /* 0x000fe20000400000 */
[----:B------:R-:W-:-:S02]  /*0c50*/  IMAD R0, R0, R3, R10 ;  /* 0x0000000300007224 */ /* 0x000fc400078e020a */
[CC--:B------:R-:W-:Y:S02]  /*0c60*/  IMAD R2, R9.reuse, R3.reuse, R2 ;  /* 0x0000000309027224 */ /* 0x0c0fe400078e0202 */
[----:B------:R-:W-:Y:S02]  /*0c70*/  IMAD R3, R9, R3, R10 ;  /* 0x0000000309037224 */ /* 0x000fe400078e020a */
[----:B------:R-:W-:Y:S02]  /*0c80*/  IMAD R9, R0, 0x3, RZ ;  /* 0x0000000300097824 */ /* 0x000fe400078e02ff */
[----:B------:R-:W-:Y:S02]  /*0c90*/  IMAD R11, R11, 0x3, RZ ;  /* 0x000000030b0b7824 */ /* 0x000fe400078e02ff */
[----:B------:R-:W-:Y:S02]  /*0ca0*/  IMAD R2, R2, 0x3, RZ ;  /* 0x0000000302027824 */ /* 0x000fe400078e02ff */
[----:B------:R-:W-:Y:S01]  /*0cb0*/  IMAD R0, R3, 0x3, RZ ;  /* 0x0000000303007824 */ /* 0x000fe200078e02ff */
[----:B---3--:R-:W-:Y:S06]  /*0cc0*/  BRA.U UP0, `(.L_x_6) ;  /* 0x0000000900207547 */ /* 0x008fec000b800000 */
[----:B------:R-:W0:Y:S01]  /*0cd0*/  LDCU.64 UR6, c[0x0][0x380] ;  /* 0x00007000ff0677ac */ /* 0x000e220008000a00 */
[----:B------:R-:W1:Y:S01]  /*0ce0*/  LDC.64 R22, c[0x0][0x3b8] ;  /* 0x0000ee00ff167b82 */ /* 0x000e620000000a00 */
[----:B0-----:R-:W-:Y:S02]  /*0cf0*/  IADD3 R16, P1, PT, R9, UR6, RZ ;  /* 0x0000000609107c10 */ /* 0x001fe4000ff3e0ff */
[----:B------:R-:W-:Y:S02]  /*0d00*/  IADD3 R14, P0, PT, R11, UR6, RZ ;  /* 0x000000060b0e7c10 */ /* 0x000fe4000ff1e0ff */
[----:B------:R-:W-:Y:S02]  /*0d10*/  LEA.HI.X.SX32 R17, R9, UR7, 0x1, P1 ;  /* 0x0000000709117c11 */ /* 0x000fe400088f0eff */
[----:B------:R-:W-:Y:S02]  /*0d20*/  IADD3 R12, P1, PT, R2, UR6, RZ ;  /* 0x00000006020c7c10 */ /* 0x000fe4000ff3e0ff */
[----:B------:R-:W-:Y:S01]  /*0d30*/  LEA.HI.X.SX32 R15, R11, UR7, 0x1, P0 ;  /* 0x000000070b0f7c11 */ /* 0x000fe200080f0eff */
[----:B------:R-:W2:Y:S01]  /*0d40*/  LDG.E.U8.CONSTANT R21, desc[UR4][R16.64] ;  /* 0x0000000410157981 */ /* 0x000ea2000c1e9100 */
[----:B------:R-:W-:Y:S01]  /*0d50*/  IADD3 R10, P0, PT, R0, UR6, RZ ;  /* 0x00000006000a7c10 */ /* 0x000fe2000ff1e0ff */
[----:B------:R-:W0:Y:S01]  /*0d60*/  LDCU UR6, c[0x0][0x3c0] ;  /* 0x00007800ff0677ac */ /* 0x000e220008000800 */
[----:B------:R-:W-:Y:S01]  /*0d70*/  LEA.HI.X.SX32 R13, R2, UR7, 0x1, P1 ;  /* 0x00000007020d7c11 */ /* 0x000fe200088f0eff */
[----:B------:R-:W3:Y:S01]  /*0d80*/  LDG.E.U8.CONSTANT R18, desc[UR4][R14.64] ;  /* 0x000000040e127981 */ /* 0x000ee2000c1e9100 */
[----:B------:R-:W-:Y:S01]  /*0d90*/  LEA.HI.X.SX32 R11, R0, UR7, 0x1, P0 ;  /* 0x00000007000b7c11 */ /* 0x000fe200080f0eff */
[----:B------:R-:W4:Y:S01]  /*0da0*/  LDC.64 R2, c[0x0][0x3b0] ;  /* 0x0000ec00ff027b82 */ /* 0x000f220000000a00 */
[----:B------:R-:W5:Y:S01]  /*0db0*/  LDCU UR7, c[0x0][0x3ac] ;  /* 0x00007580ff0777ac */ /* 0x000f620008000800 */
[----:B------:R-:W5:Y:S04]  /*0dc0*/  LDG.E.U8.CONSTANT R24, desc[UR4][R12.64] ;  /* 0x000000040c187981 */ /* 0x000f68000c1e9100 */
[----:B------:R-:W5:Y:S04]  /*0dd0*/  LDG.E.U8.CONSTANT R9, desc[UR4][R10.64] ;  /* 0x000000040a097981 */ /* 0x000f68000c1e9100 */
[----:B-1----:R-:W5:Y:S04]  /*0de0*/  LDG.E.CONSTANT R0, desc[UR4][R22.64] ;  /* 0x0000000416007981 */ /* 0x002f68000c1e9900 */
[----:B----4-:R1:W4:Y:S01]  /*0df0*/  LDG.E.CONSTANT R3, desc[UR4][R2.64] ;  /* 0x0000000402037981 */ /* 0x010322000c1e9900 */
[----:B0-----:R-:W-:Y:S01]  /*0e00*/  ISETP.NE.AND P2, PT, RZ, UR6, PT ;  /* 0x00000006ff007c0c */ /* 0x001fe2000bf45270 */
[----:B------:R-:W-:Y:S01]  /*0e10*/  BSSY.RECONVERGENT B0, `(.L_x_7) ;  /* 0x0000018000007945 */ /* 0x000fe20003800200 */
[----:B--2---:R-:W-:-:S02]  /*0e20*/  I2FP.F32.U32 R21, R21 ;  /* 0x0000001500157245 */ /* 0x004fc40000201000 */
[----:B---3--:R-:W-:-:S03]  /*0e30*/  I2FP.F32.U32 R18, R18 ;  /* 0x0000001200127245 */ /* 0x008fc60000201000 */
[----:B------:R-:W-:Y:S01]  /*0e40*/  FMUL R26, R6, R21 ;  /* 0x00000015061a7220 */ /* 0x000fe20000400000 */
[----:B-----5:R-:W-:-:S03]  /*0e50*/  I2FP.F32.U32 R21, R24 ;  /* 0x0000001800157245 */ /* 0x020fc60000201000 */
[----:B------:R-:W-:Y:S01]  /*0e60*/  FFMA R25, R7, R18, R26 ;  /* 0x0000001207197223 */ /* 0x000fe2000000001a */
[----:B------:R-:W-:-:S03]  /*0e70*/  I2FP.F32.U32 R18, R9 ;  /* 0x0000000900127245 */ /* 0x000fc60000201000 */
[----:B------:R-:W-:Y:S01]  /*0e80*/  FFMA R24, R8, R21, R25 ;  /* 0x0000001508187223 */ /* 0x000fe20000000019 */
[----:B------:R-:W1:Y:S03]  /*0e90*/  MUFU.RCP R9, R0 ;  /* 0x0000000000097308 */ /* 0x000e660000001000 */
[----:B------:R-:W-:-:S04]  /*0ea0*/  FFMA R18, R5, R18, R24 ;  /* 0x0000001205127223 */ /* 0x000fc80000000018 */
[----:B------:R-:W-:-:S05]  /*0eb0*/  FADD R18, R18, 0.5 ;  /* 0x3f00000012127421 */ /* 0x000fca0000000000 */
[----:B------:R-:W-:-:S04]  /*0ec0*/  FMNMX R18, RZ, R18, !PT ;  /* 0x00000012ff127209 */ /* 0x000fc80007800000 */
[----:B------:R-:W-:Y:S01]  /*0ed0*/  FMNMX R18, R18, 255, PT ;  /* 0x437f000012127809 */ /* 0x000fe20003800000 */
[----:B-1----:R-:W-:-:S04]  /*0ee0*/  FFMA R2, -R0, R9, 1 ;  /* 0x3f80000000027423 */ /* 0x002fc80000000109 */
[----:B----4-:R-:W-:Y:S01]  /*0ef0*/  FFMA R3, R18, UR7, -R3 ;  /* 0x0000000712037c23 */ /* 0x010fe20008000803 */
[----:B------:R-:W-:-:S03]  /*0f00*/  FFMA R2, R9, R2, R9 ;  /* 0x0000000209027223 */ /* 0x000fc60000000009 */
[----:B------:R-:W0:Y:S01]  /*0f10*/  FCHK P0, R3, R0 ;  /* 0x0000000003007302 */ /* 0x000e220000000000 */
[----:B------:R-:W-:-:S04]  /*0f20*/  FFMA R9, R3, R2, RZ ;  /* 0x0000000203097223 */ /* 0x000fc800000000ff */
[----:B------:R-:W-:-:S04]  /*0f30*/  FFMA R18, -R0, R9, R3 ;  /* 0x0000000900127223 */ /* 0x000fc80000000103 */
[----:B------:R-:W-:Y:S01]  /*0f40*/  FFMA R9, R2, R18, R9 ;  /* 0x0000001202097223 */ /* 0x000fe20000000009 */
[----:B0-----:R-:W-:Y:S06]  /*0f50*/  @!P0 BRA `(.L_x_8) ;  /* 0x00000000000c8947 */ /* 0x001fec0003800000 */
[----:B------:R-:W-:-:S07]  /*0f60*/  MOV R2, 0xf80 ;  /* 0x00000f8000027802 */ /* 0x000fce0000000f00 */
[----:B------:R-:W-:Y:S05]  /*0f70*/  CALL.REL.NOINC `($__internal_0_$__cuda_sm3x_div_rn_noftz_f32_slowpath) ;  /* 0x0000000800ac7944 */ /* 0x000fea0003c00000 */
[----:B------:R-:W-:-:S07]  /*0f80*/  IMAD.MOV.U32 R9, RZ, RZ, R0 ;  /* 0x000000ffff097224 */ /* 0x000fce00078e0000 */
.L_x_8:
[----:B------:R-:W-:Y:S05]  /*0f90*/  BSYNC.RECONVERGENT B0 ;  /* 0x0000000000007941 */ /* 0x000fea0003800200 */
.L_x_7:
[----:B------:R-:W0:Y:S01]  /*0fa0*/  LDC.64 R24, c[0x0][0x3b8] ;  /* 0x0000ee00ff187b82 */ /* 0x000e220000000a00 */
[----:B------:R-:W2:Y:S01]  /*0fb0*/  LDG.E.U8.CONSTANT R22, desc[UR4][R16.64+0x1] ;  /* 0x0000010410167981 */ /* 0x000ea2000c1e9100 */
[----:B------:R-:W1:Y:S03]  /*0fc0*/  LDCU.64 UR6, c[0x0][0x398] ;  /* 0x00007300ff0677ac */ /* 0x000e660008000a00 */
[----:B------:R-:W3:Y:S04]  /*0fd0*/  LDG.E.U8.CONSTANT R26, desc[UR4][R14.64+0x1] ;  /* 0x000001040e1a7981 */ /* 0x000ee8000c1e9100 */
[----:B------:R-:W4:Y:S01]  /*0fe0*/  LDG.E.U8.CONSTANT R21, desc[UR4][R12.64+0x1] ;  /* 0x000001040c157981 */ /* 0x000f22000c1e9100 */
[----:B------:R-:W5:Y:S03]  /*0ff0*/  LDC.64 R2, c[0x0][0x3b0] ;  /* 0x0000ec00ff027b82 */ /* 0x000f660000000a00 */
[----:B------:R-:W4:Y:S04]  /*1000*/  LDG.E.U8.CONSTANT R18, desc[UR4][R10.64+0x1] ;  /* 0x000001040a127981 */ /* 0x000f28000c1e9100 */
[----:B0-----:R0:W4:Y:S04]  /*1010*/  LDG.E.CONSTANT R0, desc[UR4][R24.64+0x4] ;  /* 0x0000040418007981 */ /* 0x001128000c1e9900 */
[----:B-----5:R-:W5:Y:S01]  /*1020*/  LDG.E.CONSTANT R3, desc[UR4][R2.64+0x4] ;  /* 0x0000040402037981 */ /* 0x020f62000c1e9900 */
[----:B-1----:R-:W-:Y:S01]  /*1030*/  IMAD R19, R20, UR6, R19 ;  /* 0x0000000614137c24 */ /* 0x002fe2000f8e0213 */
[----:B------:R-:W5:Y:S01]  /*1040*/  LDCU UR6, c[0x0][0x3ac] ;  /* 0x00007580ff0677ac */ /* 0x000f620008000800 */
[----:B------:R-:W-:Y:S02]  /*1050*/  BSSY.RECONVERGENT B0, `(.L_x_9) ;  /* 0x000001e000007945 */ /* 0x000fe40003800200 */
[----:B0-----:R-:W-:Y:S01]  /*1060*/  IMAD R25, R19, UR7, R4 ;  /* 0x0000000713197c24 */ /* 0x001fe2000f8e0204 */
[----:B--2---:R-:W-:-:S02]  /*1070*/  I2FP.F32.U32 R27, R22 ;  /* 0x00000016001b7245 */ /* 0x004fc40000201000 */
[----:B------:R-:W0:Y:S01]  /*1080*/  LDC.64 R22, c[0x0][0x388] ;  /* 0x0000e200ff167b82 */ /* 0x000e220000000a00 */
[----:B---3--:R-:W-:Y:S02]  /*1090*/  I2FP.F32.U32 R26, R26 ;  /* 0x0000001a001a7245 */ /* 0x008fe40000201000 */
[----:B------:R-:W-:Y:S01]  /*10a0*/  FMUL R28, R6, R27 ;  /* 0x0000001b061c7220 */ /* 0x000fe20000400000 */
[----:B----4-:R-:W-:-:S03]  /*10b0*/  I2FP.F32.U32 R21, R21 ;  /* 0x0000001500157245 */ /* 0x010fc60000201000 */
[----:B------:R-:W-:Y:S01]  /*10c0*/  FFMA R27, R7, R26, R28 ;  /* 0x0000001a071b7223 */ /* 0x000fe2000000001c */
[----:B------:R-:W-:-:S03]  /*10d0*/  I2FP.F32.U32 R18, R18 ;  /* 0x0000001200127245 */ /* 0x000fc60000201000 */
[----:B------:R-:W-:Y:S01]  /*10e0*/  FFMA R26, R8, R21, R27 ;  /* 0x00000015081a7223 */ /* 0x000fe2000000001b */
[----:B------:R-:W-:-:S03]  /*10f0*/  IMAD.MOV.U32 R27, RZ, RZ, R9 ;  /* 0x000000ffff1b7224 */ /* 0x000fc600078e0009 */
[----:B------:R-:W-:Y:S02]  /*1100*/  FFMA R18, R5, R18, R26 ;  /* 0x0000001205127223 */ /* 0x000fe4000000001a */
[----:B------:R-:W-:Y:S02]  /*1110*/  @P2 FMNMX R27, RZ, R27, !PT ;  /* 0x0000001bff1b2209 */ /* 0x000fe40007800000 */
[----:B------:R-:W-:Y:S01]  /*1120*/  FADD R18, R18, 0.5 ;  /* 0x3f00000012127421 */ /* 0x000fe20000000000 */
[----:B------:R-:W1:Y:S04]  /*1130*/  MUFU.RCP R21, R0 ;  /* 0x0000000000157308 */ /* 0x000e680000001000 */
[----:B------:R-:W-:Y:S01]  /*1140*/  FMNMX R18, RZ, R18, !PT ;  /* 0x00000012ff127209 */ /* 0x000fe20007800000 */
[----:B0-----:R-:W-:-:S03]  /*1150*/  IMAD.WIDE R22, R25, 0x4, R22 ;  /* 0x0000000419167825 */ /* 0x001fc600078e0216 */
[----:B------:R-:W-:Y:S02]  /*1160*/  FMNMX R18, R18, 255, PT ;  /* 0x437f000012127809 */ /* 0x000fe40003800000 */
[----:B------:R0:W-:Y:S03]  /*1170*/  STG.E desc[UR4][R22.64], R27 ;  /* 0x0000001b16007986 */ /* 0x0001e6000c101904 */
[----:B-----5:R-:W-:-:S04]  /*1180*/  FFMA R3, R18, UR6, -R3 ;  /* 0x0000000612037c23 */ /* 0x020fc80008000803 */
[----:B------:R-:W2:Y:S01]  /*1190*/  FCHK P0, R3, R0 ;  /* 0x0000000003007302 */ /* 0x000ea20000000000 */
[----:B-1----:R-:W-:-:S04]  /*11a0*/  FFMA R2, -R0, R21, 1 ;  /* 0x3f80000000027423 */ /* 0x002fc80000000115 */
[----:B------:R-:W-:-:S04]  /*11b0*/  FFMA R2, R21, R2, R21 ;  /* 0x0000000215027223 */ /* 0x000fc80000000015 */
[----:B------:R-:W-:-:S04]  /*11c0*/  FFMA R9, R3, R2, RZ ;  /* 0x0000000203097223 */ /* 0x000fc800000000ff */
[----:B------:R-:W-:-:S04]  /*11d0*/  FFMA R18, -R0, R9, R3 ;  /* 0x0000000900127223 */ /* 0x000fc80000000103 */
[----:B------:R-:W-:Y:S01]  /*11e0*/  FFMA R9, R2, R18, R9 ;  /* 0x0000001202097223 */ /* 0x000fe20000000009 */
[----:B0-2---:R-:W-:Y:S06]  /*11f0*/  @!P0 BRA `(.L_x_10) ;  /* 0x00000000000c8947 */ /* 0x005fec0003800000 */
[----:B------:R-:W-:-:S07]  /*1200*/  MOV R2, 0x1220 ;  /* 0x0000122000027802 */ /* 0x000fce0000000f00 */
[----:B------:R-:W-:Y:S05]  /*1210*/  CALL.REL.NOINC `($__internal_0_$__cuda_sm3x_div_rn_noftz_f32_slowpath) ;  /* 0x0000000800047944 */ /* 0x000fea0003c00000 */
[----:B------:R-:W-:-:S07]  /*1220*/  MOV R9, R0 ;  /* 0x0000000000097202 */ /* 0x000fce0000000f00 */
.L_x_10:
[----:B------:R-:W-:Y:S05]  /*1230*/  BSYNC.RECONVERGENT B0 ;  /* 0x0000000000007941 */ /* 0x000fea0003800200 */
.L_x_9:
[----:B------:R-:W0:Y:S01]  /*1240*/  LDC.64 R2, c[0x0][0x3b8] ;  /* 0x0000ee00ff027b82 */ /* 0x000e220000000a00 */
[----:B------:R-:W2:Y:S01]  /*1250*/  LDG.E.U8.CONSTANT R16, desc[UR4][R16.64+0x2] ;  /* 0x0000020410107981 */ /* 0x000ea2000c1e9100 */
[----:B------:R-:W1:Y:S03]  /*1260*/  LDCU.64 UR6, c[0x0][0x398] ;  /* 0x00007300ff0677ac */ /* 0x000e660008000a00 */
[----:B------:R-:W3:Y:S04]  /*1270*/  LDG.E.U8.CONSTANT R14, desc[UR4][R14.64+0x2] ;  /* 0x000002040e0e7981 */ /* 0x000ee8000c1e9100 */
[----:B------:R-:W4:Y:S01]  /*1280*/  LDG.E.U8.CONSTANT R12, desc[UR4][R12.64+0x2] ;  /* 0x000002040c0c7981 */ /* 0x000f22000c1e9100 */
[----:B------:R-:W5:Y:S03]  /*1290*/  LDC.64 R22, c[0x0][0x3b0] ;  /* 0x0000ec00ff167b82 */ /* 0x000f660000000a00 */
[----:B------:R-:W4:Y:S05]  /*12a0*/  LDG.E.U8.CONSTANT R10, desc[UR4][R10.64+0x2] ;  /* 0x000002040a0a7981 */ /* 0x000f2a000c1e9100 */
[----:B------:R-:W1:Y:S01]  /*12b0*/  LDC.64 R20, c[0x0][0x388] ;  /* 0x0000e200ff147b82 */ /* 0x000e620000000a00 */
[----:B0-----:R0:W4:Y:S04]  /*12c0*/  LDG.E.CONSTANT R0, desc[UR4][R2.64+0x8] ;  /* 0x0000080402007981 */ /* 0x001128000c1e9900 */
[----:B-----5:R-:W5:Y:S01]  /*12d0*/  LDG.E.CONSTANT R18, desc[UR4][R22.64+0x8] ;  /* 0x0000080416127981 */ /* 0x020f62000c1e9900 */
[----:B-1----:R-:W-:Y:S01]  /*12e0*/  VIADD R19, R19, UR6 ;  /* 0x0000000613137c36 */ /* 0x002fe20008000000 */
[----:B------:R-:W5:Y:S01]  /*12f0*/  LDCU UR6, c[0x0][0x3ac] ;  /* 0x00007580ff0677ac */ /* 0x000f620008000800 */
[----:B------:R-:W-:Y:S01]  /*1300*/  @P2 FMNMX R9, RZ, R9, !PT ;  /* 0x00000009ff092209 */ /* 0x000fe20007800000 */
[----:B------:R-:W-:Y:S01]  /*1310*/  BSSY.RECONVERGENT B0, `(.L_x_11) ;  /* 0x000001b000007945 */ /* 0x000fe20003800200 */
[----:B0-----:R-:W-:-:S04]  /*1320*/  IMAD R3, R19, UR7, R4 ;  /* 0x0000000713037c24 */ /* 0x001fc8000f8e0204 */
[----:B------:R-:W-:-:S05]  /*1330*/  IMAD.WIDE R20, R3, 0x4, R20 ;  /* 0x0000000403147825 */ /* 0x000fca00078e0214 */
[----:B------:R0:W-:Y:S01]  /*1340*/  STG.E desc[UR4][R20.64], R9 ;  /* 0x0000000914007986 */ /* 0x0001e2000c101904 */
[----:B--2---:R-:W-:Y:S02]  /*1350*/  I2FP.F32.U32 R25, R16 ;  /* 0x0000001000197245 */ /* 0x004fe40000201000 */
[----:B---3--:R-:W-:-:S03]  /*1360*/  I2FP.F32.U32 R24, R14 ;  /* 0x0000000e00187245 */ /* 0x008fc60000201000 */
[----:B------:R-:W-:Y:S01]  /*1370*/  FMUL R6, R6, R25 ;  /* 0x0000001906067220 */ /* 0x000fe20000400000 */
[----:B----4-:R-:W-:-:S03]  /*1380*/  I2FP.F32.U32 R15, R12 ;  /* 0x0000000c000f7245 */ /* 0x010fc60000201000 */
[----:B------:R-:W-:Y:S01]  /*1390*/  FFMA R7, R7, R24, R6 ;  /* 0x0000001807077223 */ /* 0x000fe20000000006 */
[----:B------:R-:W-:-:S03]  /*13a0*/  I2FP.F32.U32 R10, R10 ;  /* 0x0000000a000a7245 */ /* 0x000fc60000201000 */
[----:B------:R-:W-:-:S04]  /*13b0*/  FFMA R8, R8, R15, R7 ;  /* 0x0000000f08087223 */ /* 0x000fc80000000007 */
[----:B------:R-:W-:-:S04]  /*13c0*/  FFMA R8, R5, R10, R8 ;  /* 0x0000000a05087223 */ /* 0x000fc80000000008 */
[----:B------:R-:W-:Y:S01]  /*13d0*/  FADD R8, R8, 0.5 ;  /* 0x3f00000008087421 */ /* 0x000fe20000000000 */
[----:B------:R-:W1:Y:S04]  /*13e0*/  MUFU.RCP R7, R0 ;  /* 0x0000000000077308 */ /* 0x000e680000001000 */
[----:B------:R-:W-:-:S04]  /*13f0*/  FMNMX R8, RZ, R8, !PT ;  /* 0x00000008ff087209 */ /* 0x000fc80007800000 */
[----:B------:R-:W-:-:S05]  /*1400*/  FMNMX R3, R8, 255, PT ;  /* 0x437f000008037809 */ /* 0x000fca0003800000 */
        /* <DEDUP_REMOVED lines=10> */
[----:B------:R-:W-:-:S07]  /*14b0*/  IMAD.MOV.U32 R5, RZ, RZ, R0 ;  /* 0x000000ffff057224 */ /* 0x000fce00078e0000 */
.L_x_12:
[----:B------:R-:W-:Y:S05]  /*14c0*/  BSYNC.RECONVERGENT B0 ;  /* 0x0000000000007941 */ /* 0x000fea0003800200 */
.L_x_11:
[----:B------:R-:W0:Y:S01]  /*14d0*/  LDCU.64 UR6, c[0x0][0x398] ;  /* 0x00007300ff0677ac */ /* 0x000e220008000a00 */
[----:B------:R-:W1:Y:S01]  /*14e0*/  LDC.64 R2, c[0x0][0x388] ;  /* 0x0000e200ff027b82 */ /* 0x000e620000000a00 */
[----:B------:R-:W-:Y:S02]  /*14f0*/  @P2 FMNMX R5, RZ, R5, !PT ;  /* 0x00000005ff052209 */ /* 0x000fe40007800000 */
[----:B0-----:R-:W-:-:S05]  /*1500*/  IADD3 R19, PT, PT, R19, UR6, RZ ;  /* 0x0000000613137c10 */ /* 0x001fca000fffe0ff */
[----:B------:R-:W-:-:S04]  /*1510*/  IMAD R19, R19, UR7, R4 ;  /* 0x0000000713137c24 */ /* 0x000fc8000f8e0204 */
[----:B-1----:R-:W-:-:S05]  /*1520*/  IMAD.WIDE R2, R19, 0x4, R2 ;  /* 0x0000000413027825 */ /* 0x002fca00078e0202 */
[----:B------:R-:W-:Y:S01]  /*1530*/  STG.E desc[UR4][R2.64], R5 ;  /* 0x0000000502007986 */ /* 0x000fe2000c101904 */
[----:B------:R-:W-:Y:S05]  /*1540*/  EXIT ;  /* 0x000000000000794d */ /* 0x000fea0003800000 */
.L_x_6:
[----:B------:R-:W0:Y:S01]  /*1550*/  LDCU.64 UR6, c[0x0][0x380] ;  /* 0x00007000ff0677ac */ /* 0x000e220008000a00 */
[----:B------:R-:W1:Y:S01]  /*1560*/  LDCU.64 UR8, c[0x0][0x398] ;  /* 0x00007300ff0877ac */ /* 0x000e620008000a00 */
[----:B0-----:R-:W-:Y:S02]  /*1570*/  IADD3 R24, P1, PT, R9, UR6, RZ ;  /* 0x0000000609187c10 */ /* 0x001fe4000ff3e0ff */
[----:B------:R-:W-:Y:S02]  /*1580*/  IADD3 R12, P0, PT, R11, UR6, RZ ;  /* 0x000000060b0c7c10 */ /* 0x000fe4000ff1e0ff */
[----:B------:R-:W-:Y:S02]  /*1590*/  LEA.HI.X.SX32 R25, R9, UR7, 0x1, P1 ;  /* 0x0000000709197c11 */ /* 0x000fe400088f0eff */
[C---:B------:R-:W-:Y:S02]  /*15a0*/  IADD3 R10, P1, PT, R2.reuse, UR6, RZ ;  /* 0x00000006020a7c10 */ /* 0x040fe4000ff3e0ff */
[----:B------:R-:W-:Y:S01]  /*15b0*/  LEA.HI.X.SX32 R13, R11, UR7, 0x1, P0 ;  /* 0x000000070b0d7c11 */ /* 0x000fe200080f0eff */
[----:B------:R-:W2:Y:S04]  /*15c0*/  LDG.E.U8.CONSTANT R26, desc[UR4][R24.64] ;  /* 0x00000004181a7981 */ /* 0x000ea8000c1e9100 */
[----:B------:R-:W3:Y:S04]  /*15d0*/  LDG.E.U8.CONSTANT R21, desc[UR4][R24.64+0x1] ;  /* 0x0000010418157981 */ /* 0x000ee8000c1e9100 */
[----:B------:R2:W4:Y:S01]  /*15e0*/  LDG.E.U8.CONSTANT R27, desc[UR4][R24.64+0x2] ;  /* 0x00000204181b7981 */ /* 0x000522000c1e9100 */
[----:B------:R-:W-:-:S02]  /*15f0*/  LEA.HI.X.SX32 R11, R2, UR7, 0x1, P1 ;  /* 0x00000007020b7c11 */ /* 0x000fc400088f0eff */
[C---:B------:R-:W-:Y:S01]  /*1600*/  IADD3 R2, P0, PT, R0.reuse, UR6, RZ ;  /* 0x0000000600027c10 */ /* 0x040fe2000ff1e0ff */
[----:B------:R-:W5:Y:S01]  /*1610*/  LDG.E.U8.CONSTANT R22, desc[UR4][R12.64] ;  /* 0x000000040c167981 */ /* 0x000f62000c1e9100 */
[----:B------:R-:W0:Y:S03]  /*1620*/  LDCU UR6, c[0x0][0x3c0] ;  /* 0x00007800ff0677ac */ /* 0x000e260008000800 */
[----:B------:R-:W5:Y:S01]  /*1630*/  LDG.E.U8.CONSTANT R17, desc[UR4][R12.64+0x1] ;  /* 0x000001040c117981 */ /* 0x000f62000c1e9100 */
[----:B------:R-:W-:Y:S01]  /*1640*/  LEA.HI.X.SX32 R3, R0, UR7, 0x1, P0 ;  /* 0x0000000700037c11 */ /* 0x000fe200080f0eff */
[----:B------:R-:W5:Y:S02]  /*1650*/  LDCU UR7, c[0x0][0x3ac] ;  /* 0x00007580ff0777ac */ /* 0x000f640008000800 */
[----:B------:R3:W5:Y:S04]  /*1660*/  LDG.E.U8.CONSTANT R23, desc[UR4][R12.64+0x2] ;  /* 0x000002040c177981 */ /* 0x000768000c1e9100 */
[----:B------:R-:W5:Y:S04]  /*1670*/  LDG.E.U8.CONSTANT R18, desc[UR4][R10.64] ;  /* 0x000000040a127981 */ /* 0x000f68000c1e9100 */
[----:B------:R-:W5:Y:S04]  /*1680*/  LDG.E.U8.CONSTANT R9, desc[UR4][R10.64+0x1] ;  /* 0x000001040a097981 */ /* 0x000f68000c1e9100 */
[----:B------:R5:W5:Y:S04]  /*1690*/  LDG.E.U8.CONSTANT R14, desc[UR4][R10.64+0x2] ;  /* 0x000002040a0e7981 */ /* 0x000b68000c1e9100 */
[----:B------:R-:W5:Y:S04]  /*16a0*/  LDG.E.U8.CONSTANT R15, desc[UR4][R2.64] ;  /* 0x00000004020f7981 */ /* 0x000f68000c1e9100 */
[----:B------:R-:W5:Y:S04]  /*16b0*/  LDG.E.U8.CONSTANT R0, desc[UR4][R2.64+0x1] ;  /* 0x0000010402007981 */ /* 0x000f68000c1e9100 */
[----:B------:R5:W5:Y:S01]  /*16c0*/  LDG.E.U8.CONSTANT R16, desc[UR4][R2.64+0x2] ;  /* 0x0000020402107981 */ /* 0x000b62000c1e9100 */
[----:B-1----:R-:W-:Y:S01]  /*16d0*/  IMAD R19, R20, UR8, R19 ;  /* 0x0000000814137c24 */ /* 0x002fe2000f8e0213 */
[----:B0-----:R-:W-:-:S02]  /*16e0*/  ISETP.NE.AND P0, PT, RZ, UR6, PT ;  /* 0x00000006ff007c0c */ /* 0x001fc4000bf05270 */
[----:B--2---:R-:W-:Y:S02]  /*16f0*/  I2FP.F32.U32 R25, R26 ;  /* 0x0000001a00197245 */ /* 0x004fe40000201000 */
[----:B---3--:R-:W-:-:S03]  /*1700*/  I2FP.F32.U32 R21, R21 ;  /* 0x0000001500157245 */ /* 0x008fc60000201000 */
[C---:B------:R-:W-:Y:S01]  /*1710*/  FMUL R12, R6.reuse, R25 ;  /* 0x00000019060c7220 */ /* 0x040fe20000400000 */
[----:B----4-:R-:W-:Y:S01]  /*1720*/  I2FP.F32.U32 R27, R27 ;  /* 0x0000001b001b7245 */ /* 0x010fe20000201000 */
[----:B------:R-:W-:Y:S01]  /*1730*/  FMUL R21, R6, R21 ;  /* 0x0000001506157220 */ /* 0x000fe20000400000 */
[----:B-----5:R-:W-:-:S03]  /*1740*/  I2FP.F32.U32 R22, R22 ;  /* 0x0000001600167245 */ /* 0x020fc60000201000 */
[----:B------:R-:W-:Y:S01]  /*1750*/  FMUL R27, R6, R27 ;  /* 0x0000001b061b7220 */ /* 0x000fe20000400000 */
[----:B------:R-:W-:Y:S01]  /*1760*/  I2FP.F32.U32 R6, R17 ;  /* 0x0000001100067245 */ /* 0x000fe20000201000 */
[----:B------:R-:W-:Y:S01]  /*1770*/  FFMA R11, R7, R22, R12 ;  /* 0x00000016070b7223 */ /* 0x000fe2000000000c */
[----:B------:R-:W-:-:S03]  /*1780*/  I2FP.F32.U32 R2, R23 ;  /* 0x0000001700027245 */ /* 0x000fc60000201000 */
[C---:B------:R-:W-:Y:S01]  /*1790*/  FFMA R21, R7.reuse, R6, R21 ;  /* 0x0000000607157223 */ /* 0x040fe20000000015 */
[----:B------:R-:W-:Y:S01]  /*17a0*/  I2FP.F32.U32 R3, R18 ;  /* 0x0000001200037245 */ /* 0x000fe20000201000 */
[----:B------:R-:W-:Y:S01]  /*17b0*/  FFMA R12, R7, R2, R27 ;  /* 0x00000002070c7223 */ /* 0x000fe2000000001b */
[----:B------:R-:W-:-:S03]  /*17c0*/  I2FP.F32.U32 R9, R9 ;  /* 0x0000000900097245 */ /* 0x000fc60000201000 */
[C---:B------:R-:W-:Y:S02]  /*17d0*/  FFMA R10, R8.reuse, R3, R11 ;  /* 0x00000003080a7223 */ /* 0x040fe4000000000b */
[----:B------:R-:W0:Y:S01]  /*17e0*/  LDC.64 R2, c[0x0][0x388] ;  /* 0x0000e200ff027b82 */ /* 0x000e220000000a00 */
[----:B------:R-:W-:Y:S01]  /*17f0*/  I2FP.F32.U32 R7, R14 ;  /* 0x0000000e00077245 */ /* 0x000fe20000201000 */
[----:B------:R-:W-:Y:S01]  /*1800*/  FFMA R9, R8, R9, R21 ;  /* 0x0000000908097223 */ /* 0x000fe20000000015 */
[----:B------:R-:W-:-:S03]  /*1810*/  I2FP.F32.U32 R6, R15 ;  /* 0x0000000f00067245 */ /* 0x000fc60000201000 */
[----:B------:R-:W-:Y:S01]  /*1820*/  FFMA R7, R8, R7, R12 ;  /* 0x0000000708077223 */ /* 0x000fe2000000000c */
[----:B------:R-:W-:Y:S01]  /*1830*/  I2FP.F32.U32 R0, R0 ;  /* 0x0000000000007245 */ /* 0x000fe20000201000 */
[----:B------:R-:W-:Y:S01]  /*1840*/  FFMA R6, R5, R6, R10 ;  /* 0x0000000605067223 */ /* 0x000fe2000000000a */
[----:B------:R-:W-:-:S03]  /*1850*/  I2FP.F32.U32 R16, R16 ;  /* 0x0000001000107245 */ /* 0x000fc60000201000 */
[----:B------:R-:W-:Y:S01]  /*1860*/  FFMA R0, R5, R0, R9 ;  /* 0x0000000005007223 */ /* 0x000fe20000000009 */
[----:B------:R-:W-:Y:S01]  /*1870*/  FADD R6, R6, 0.5 ;  /* 0x3f00000006067421 */ /* 0x000fe20000000000 */
[----:B------:R-:W-:Y:S02]  /*1880*/  VIADD R9, R19, UR8 ;  /* 0x0000000813097c36 */ /* 0x000fe40008000000 */
[----:B------:R-:W-:Y:S01]  /*1890*/  FFMA R7, R5, R16, R7 ;  /* 0x0000001005077223 */ /* 0x000fe20000000007 */
[----:B------:R-:W-:Y:S01]  /*18a0*/  FADD R0, R0, 0.5 ;  /* 0x3f00000000007421 */ /* 0x000fe20000000000 */
[----:B------:R-:W-:Y:S01]  /*18b0*/  FMNMX R6, RZ, R6, !PT ;  /* 0x00000006ff067209 */ /* 0x000fe20007800000 */
[----:B------:R-:W-:Y:S02]  /*18c0*/  VIADD R11, R9, UR8 ;  /* 0x00000008090b7c36 */ /* 0x000fe40008000000 */
[----:B------:R-:W-:Y:S01]  /*18d0*/  FADD R7, R7, 0.5 ;  /* 0x3f00000007077421 */ /* 0x000fe20000000000 */
[--C-:B------:R-:W-:Y:S01]  /*18e0*/  IMAD R15, R9, UR9, R4.reuse ;  /* 0x00000009090f7c24 */ /* 0x100fe2000f8e0204 */
[----:B------:R-:W-:Y:S01]  /*18f0*/  FMNMX R0, RZ, R0, !PT ;  /* 0x00000000ff007209 */ /* 0x000fe20007800000 */
[--C-:B------:R-:W-:Y:S01]  /*1900*/  IMAD R17, R11, UR9, R4.reuse ;  /* 0x000000090b117c24 */ /* 0x100fe2000f8e0204 */
[----:B------:R-:W-:Y:S01]  /*1910*/  FMNMX R6, R6, 255, PT ;  /* 0x437f000006067809 */ /* 0x000fe20003800000 */
[----:B------:R-:W-:Y:S01]  /*1920*/  IMAD R5, R19, UR9, R4 ;  /* 0x0000000913057c24 */ /* 0x000fe2000f8e0204 */
[----:B------:R-:W-:-:S02]  /*1930*/  FMNMX R7, RZ, R7, !PT ;  /* 0x00000007ff077209 */ /* 0x000fc40007800000 */
[----:B------:R-:W-:Y:S01]  /*1940*/  FMNMX R0, R0, 255, PT ;  /* 0x437f000000007809 */ /* 0x000fe20003800000 */
[----:B------:R-:W-:Y:S01]  /*1950*/  FMUL R9, R6, UR7 ;  /* 0x0000000706097c20 */ /* 0x000fe20008400000 */
[----:B------:R-:W-:Y:S01]  /*1960*/  FMNMX R7, R7, 255, PT ;  /* 0x437f000007077809 */ /* 0x000fe20003800000 */
[----:B0-----:R-:W-:-:S04]  /*1970*/  IMAD.WIDE R4, R5, 0x4, R2 ;  /* 0x0000000405047825 */ /* 0x001fc800078e0202 */
[----:B------:R-:W-:Y:S01]  /*1980*/  FMUL R11, R0, UR7 ;  /* 0x00000007000b7c20 */ /* 0x000fe20008400000 */
[----:B------:R-:W-:Y:S01]  /*1990*/  @P0 FMNMX R9, RZ, R9, !PT ;  /* 0x00000009ff090209 */ /* 0x000fe20007800000 */
[----:B------:R-:W-:Y:S01]  /*19a0*/  FMUL R13, R7, UR7 ;  /* 0x00000007070d7c20 */ /* 0x000fe20008400000 */
[--C-:B------:R-:W-:Y:S02]  /*19b0*/  IMAD.WIDE R6, R15, 0x4, R2.reuse ;  /* 0x000000040f067825 */ /* 0x100fe400078e0202 */
[----:B------:R-:W-:Y:S01]  /*19c0*/  @P0 FMNMX R11, RZ, R11, !PT ;  /* 0x0000000bff0b0209 */ /* 0x000fe20007800000 */
[----:B------:R-:W-:Y:S01]  /*19d0*/  STG.E desc[UR4][R4.64], R9 ;  /* 0x0000000904007986 */ /* 0x000fe2000c101904 */
[----:B------:R-:W-:Y:S01]  /*19e0*/  IMAD.WIDE R2, R17, 0x4, R2 ;  /* 0x0000000411027825 */ /* 0x000fe200078e0202 */
[----:B------:R-:W-:Y:S02]  /*19f0*/  @P0 FMNMX R13, RZ, R13, !PT ;  /* 0x0000000dff0d0209 */ /* 0x000fe40007800000 */
[----:B------:R-:W-:Y:S04]  /*1a00*/  STG.E desc[UR4][R6.64], R11 ;  /* 0x0000000b06007986 */ /* 0x000fe8000c101904 */
[----:B------:R-:W-:Y:S01]  /*1a10*/  STG.E desc[UR4][R2.64], R13 ;  /* 0x0000000d02007986 */ /* 0x000fe2000c101904 */
[----:B------:R-:W-:Y:S05]  /*1a20*/  EXIT ;  /* 0x000000000000794d */ /* 0x000fea0003800000 */
        .weak           $__internal_0_$__cuda_sm3x_div_rn_noftz_f32_slowpath
        .type           $__internal_0_$__cuda_sm3x_div_rn_noftz_f32_slowpath,@function
        .size           $__internal_0_$__cuda_sm3x_div_rn_noftz_f32_slowpath,(.L_x_51 - $__internal_0_$__cuda_sm3x_div_rn_noftz_f32_slowpath)
$__internal_0_$__cuda_sm3x_div_rn_noftz_f32_slowpath:
[----:B------:R-:W-:Y:S01]  /*1a30*/  SHF.R.U32.HI R9, RZ, 0x17, R0 ;  /* 0x00000017ff097819 */ /* 0x000fe20000011600 */
[----:B------:R-:W-:Y:S01]  /*1a40*/  BSSY.RECONVERGENT B1, `(.L_x_13) ;  /* 0x0000065000017945 */ /* 0x000fe20003800200 */
[----:B------:R-:W-:Y:S02]  /*1a50*/  SHF.R.U32.HI R21, RZ, 0x17, R3 ;  /* 0x00000017ff157819 */ /* 0x000fe40000011603 */
[----:B------:R-:W-:Y:S02]  /*1a60*/  LOP3.LUT R9, R9, 0xff, RZ, 0xc0, !PT ;  /* 0x000000ff09097812 */ /* 0x000fe400078ec0ff */
[----:B------:R-:W-:Y:S02]  /*1a70*/  LOP3.LUT R21, R21, 0xff, RZ, 0xc0, !PT ;  /* 0x000000ff15157812 */ /* 0x000fe400078ec0ff */
[----:B------:R-:W-:-:S03]  /*1a80*/  IADD3 R18, PT, PT, R9, -0x1, RZ ;  /* 0xffffffff09127810 */ /* 0x000fc60007ffe0ff */
[----:B------:R-:W-:Y:S01]  /*1a90*/  VIADD R22, R21, 0xffffffff ;  /* 0xffffffff15167836 */ /* 0x000fe20000000000 */
[----:B------:R-:W-:-:S04]  /*1aa0*/  ISETP.GT.U32.AND P0, PT, R18, 0xfd, PT ;  /* 0x000000fd1200780c */ /* 0x000fc80003f04070 */
[----:B------:R-:W-:Y:S02]  /*1ab0*/  ISETP.GT.U32.OR P0, PT, R22, 0xfd, P0 ;  /* 0x000000fd1600780c */ /* 0x000fe40000704470 */
[----:B------:R-:W-:-:S11]  /*1ac0*/  MOV R22, R3 ;  /* 0x0000000300167202 */ /* 0x000fd60000000f00 */
[----:B------:R-:W-:Y:S01]  /*1ad0*/  @!P0 IMAD.MOV.U32 R18, RZ, RZ, RZ ;  /* 0x000000ffff128224 */ /* 0x000fe200078e00ff */
[----:B------:R-:W-:Y:S06]  /*1ae0*/  @!P0 BRA `(.L_x_14) ;  /* 0x0000000000648947 */ /* 0x000fec0003800000 */
[----:B------:R-:W-:Y:S02]  /*1af0*/  FSETP.GTU.FTZ.AND P0, PT, |R3|, +INF , PT ;  /* 0x7f8000000300780b */ /* 0x000fe40003f1c200 */
[----:B------:R-:W-:-:S04]  /*1b00*/  FSETP.GTU.FTZ.AND P1, PT, |R0|, +INF , PT ;  /* 0x7f8000000000780b */ /* 0x000fc80003f3c200 */
[----:B------:R-:W-:-:S13]  /*1b10*/  PLOP3.LUT P0, PT, P0, P1, PT, 0xf8, 0x8f ;  /* 0x00000000008f781c */ /* 0x000fda0000703f70 */
[----:B------:R-:W-:Y:S05]  /*1b20*/  @P0 BRA `(.L_x_15) ;  /* 0x0000000400540947 */ /* 0x000fea0003800000 */
[----:B------:R-:W-:-:S13]  /*1b30*/  LOP3.LUT P0, RZ, R0, 0x7fffffff, R22, 0xc8, !PT ;  /* 0x7fffffff00ff7812 */ /* 0x000fda000780c816 */
[----:B------:R-:W-:Y:S05]  /*1b40*/  @!P0 BRA `(.L_x_16) ;  /* 0x0000000400448947 */ /* 0x000fea0003800000 */
[C---:B------:R-:W-:Y:S02]  /*1b50*/  FSETP.NEU.FTZ.AND P0, PT, |R3|.reuse, +INF , PT ;  /* 0x7f8000000300780b */ /* 0x040fe40003f1d200 */
[----:B------:R-:W-:Y:S02]  /*1b60*/  FSETP.NEU.FTZ.AND P3, PT, |R0|, +INF , PT ;  /* 0x7f8000000000780b */ /* 0x000fe40003f7d200 */
[----:B------:R-:W-:-:S11]  /*1b70*/  FSETP.NEU.FTZ.AND P1, PT, |R3|, +INF , PT ;  /* 0x7f8000000300780b */ /* 0x000fd60003f3d200 */
[----:B------:R-:W-:Y:S05]  /*1b80*/  @!P3 BRA !P0, `(.L_x_16) ;  /* 0x000000040034b947 */ /* 0x000fea0004000000 */
[----:B------:R-:W-:-:S04]  /*1b90*/  LOP3.LUT P0, RZ, R22, 0x7fffffff, RZ, 0xc0, !PT ;  /* 0x7fffffff16ff7812 */ /* 0x000fc8000780c0ff */
[----:B------:R-:W-:-:S13]  /*1ba0*/  PLOP3.LUT P0, PT, P3, P0, PT, 0x2f, 0xf2 ;  /* 0x0000000000f2781c */ /* 0x000fda0001f00577 */
[----:B------:R-:W-:Y:S05]  /*1bb0*/  @P0 BRA `(.L_x_17) ;  /* 0x0000000400200947 */ /* 0x000fea0003800000 */
[----:B------:R-:W-:-:S04]  /*1bc0*/  LOP3.LUT P0, RZ, R0, 0x7fffffff, RZ, 0xc0, !PT ;  /* 0x7fffffff00ff7812 */ /* 0x000fc8000780c0ff */
[----:B------:R-:W-:-:S13]  /*1bd0*/  PLOP3.LUT P0, PT, P1, P0, PT, 0x2f, 0xf2 ;  /* 0x0000000000f2781c */ /* 0x000fda0000f00577 */
[----:B------:R-:W-:Y:S05]  /*1be0*/  @P0 BRA `(.L_x_18) ;  /* 0x0000000400080947 */ /* 0x000fea0003800000 */
[----:B------:R-:W-:-:S04]  /*1bf0*/  IADD3 R18, PT, PT, R21, -0x1, RZ ;  /* 0xffffffff15127810 */ /* 0x000fc80007ffe0ff */
[----:B------:R-:W-:Y:S01]  /*1c00*/  ISETP.GE.AND P0, PT, R18, RZ, PT ;  /* 0x000000ff1200720c */ /* 0x000fe20003f06270 */
[----:B------:R-:W-:-:S05]  /*1c10*/  VIADD R18, R9, 0xffffffff ;  /* 0xffffffff09127836 */ /* 0x000fca0000000000 */
[----:B------:R-:W-:-:S07]  /*1c20*/  ISETP.GE.AND P1, PT, R18, RZ, PT ;  /* 0x000000ff1200720c */ /* 0x000fce0003f26270 */
[----:B------:R-:W-:Y:S01]  /*1c30*/  @P0 MOV R18, RZ ;  /* 0x000000ff00120202 */ /* 0x000fe20000000f00 */
[----:B------:R-:W-:Y:S02]  /*1c40*/  @!P0 IMAD.MOV.U32 R18, RZ, RZ, -0x40 ;  /* 0xffffffc0ff128424 */ /* 0x000fe400078e00ff */
[----:B------:R-:W-:-:S03]  /*1c50*/  @!P0 FFMA R22, R3, 1.84467440737095516160e+19, RZ ;  /* 0x5f80000003168823 */ /* 0x000fc600000000ff */
[----:B------:R-:W-:Y:S01]  /*1c60*/  @!P1 FFMA R0, R0, 1.84467440737095516160e+19, RZ ;  /* 0x5f80000000009823 */ /* 0x000fe200000000ff */
[----:B------:R-:W-:-:S07]  /*1c70*/  @!P1 IADD3 R18, PT, PT, R18, 0x40, RZ ;  /* 0x0000004012129810 */ /* 0x000fce0007ffe0ff */
.L_x_14:
[----:B------:R-:W-:Y:S01]  /*1c80*/  LEA R25, R9, 0xc0800000, 0x17 ;  /* 0xc080000009197811 */ /* 0x000fe200078eb8ff */
[----:B------:R-:W-:Y:S01]  /*1c90*/  BSSY.RECONVERGENT B2, `(.L_x_19) ;  /* 0x0000036000027945 */ /* 0x000fe20003800200 */
[----:B------:R-:W-:-:S03]  /*1ca0*/  IADD3 R21, PT, PT, R21, -0x7f, RZ ;  /* 0xffffff8115157810 */ /* 0x000fc60007ffe0ff */
[----:B------:R-:W-:Y:S02]  /*1cb0*/  IMAD.IADD R25, R0, 0x1, -R25 ;  /* 0x0000000100197824 */ /* 0x000fe400078e0a19 */
[C---:B------:R-:W-:Y:S01]  /*1cc0*/  IMAD R0, R21.reuse, -0x800000, R22 ;  /* 0xff80000015007824 */ /* 0x040fe200078e0216 */
[----:B------:R-:W-:Y:S01]  /*1cd0*/  IADD3 R21, PT, PT, R21, 0x7f, -R9 ;  /* 0x0000007f15157810 */ /* 0x000fe20007ffe809 */
[----:B------:R-:W0:Y:S01]  /*1ce0*/  MUFU.RCP R24, R25 ;  /* 0x0000001900187308 */ /* 0x000e220000001000 */
[----:B------:R-:W-:-:S03]  /*1cf0*/  FADD.FTZ R3, -R25, -RZ ;  /* 0x800000ff19037221 */ /* 0x000fc60000010100 */
[----:B------:R-:W-:Y:S02]  /*1d00*/  IMAD.IADD R21, R21, 0x1, R18 ;  /* 0x0000000115157824 */ /* 0x000fe400078e0212 */
[----:B0-----:R-:W-:-:S04]  /*1d10*/  FFMA R23, R24, R3, 1 ;  /* 0x3f80000018177423 */ /* 0x001fc80000000003 */
[----:B------:R-:W-:-:S04]  /*1d20*/  FFMA R23, R24, R23, R24 ;  /* 0x0000001718177223 */ /* 0x000fc80000000018 */
[----:B------:R-:W-:-:S04]  /*1d30*/  FFMA R22, R0, R23, RZ ;  /* 0x0000001700167223 */ /* 0x000fc800000000ff */
[----:B------:R-:W-:-:S04]  /*1d40*/  FFMA R24, R3, R22, R0 ;  /* 0x0000001603187223 */ /* 0x000fc80000000000 */
[----:B------:R-:W-:-:S04]  /*1d50*/  FFMA R24, R23, R24, R22 ;  /* 0x0000001817187223 */ /* 0x000fc80000000016 */
[----:B------:R-:W-:-:S04]  /*1d60*/  FFMA R3, R3, R24, R0 ;  /* 0x0000001803037223 */ /* 0x000fc80000000000 */
[----:B------:R-:W-:-:S05]  /*1d70*/  FFMA R0, R23, R3, R24 ;  /* 0x0000000317007223 */ /* 0x000fca0000000018 */
[----:B------:R-:W-:-:S04]  /*1d80*/  SHF.R.U32.HI R9, RZ, 0x17, R0 ;  /* 0x00000017ff097819 */ /* 0x000fc80000011600 */
[----:B------:R-:W-:-:S04]  /*1d90*/  LOP3.LUT R18, R9, 0xff, RZ, 0xc0, !PT ;  /* 0x000000ff09127812 */ /* 0x000fc800078ec0ff */
[----:B------:R-:W-:-:S05]  /*1da0*/  IADD3 R9, PT, PT, R18, R21, RZ ;  /* 0x0000001512097210 */ /* 0x000fca0007ffe0ff */
[----:B------:R-:W-:-:S05]  /*1db0*/  VIADD R18, R9, 0xffffffff ;  /* 0xffffffff09127836 */ /* 0x000fca0000000000 */
[----:B------:R-:W-:-:S13]  /*1dc0*/  ISETP.GE.U32.AND P0, PT, R18, 0xfe, PT ;  /* 0x000000fe1200780c */ /* 0x000fda0003f06070 */
[----:B------:R-:W-:Y:S05]  /*1dd0*/  @!P0 BRA `(.L_x_20) ;  /* 0x0000000000808947 */ /* 0x000fea0003800000 */
[----:B------:R-:W-:-:S13]  /*1de0*/  ISETP.GT.AND P0, PT, R9, 0xfe, PT ;  /* 0x000000fe0900780c */ /* 0x000fda0003f04270 */
[----:B------:R-:W-:Y:S05]  /*1df0*/  @P0 BRA `(.L_x_21) ;  /* 0x00000000006c0947 */ /* 0x000fea0003800000 */
[----:B------:R-:W-:-:S13]  /*1e00*/  ISETP.GE.AND P0, PT, R9, 0x1, PT ;  /* 0x000000010900780c */ /* 0x000fda0003f06270 */
[----:B------:R-:W-:Y:S05]  /*1e10*/  @P0 BRA `(.L_x_22) ;  /* 0x0000000000740947 */ /* 0x000fea0003800000 */
[----:B------:R-:W-:Y:S02]  /*1e20*/  ISETP.GE.AND P0, PT, R9, -0x18, PT ;  /* 0xffffffe80900780c */ /* 0x000fe40003f06270 */
[----:B------:R-:W-:-:S11]  /*1e30*/  LOP3.LUT R0, R0, 0x80000000, RZ, 0xc0, !PT ;  /* 0x8000000000007812 */ /* 0x000fd600078ec0ff */
[----:B------:R-:W-:Y:S05]  /*1e40*/  @!P0 BRA `(.L_x_22) ;  /* 0x0000000000688947 */ /* 0x000fea0003800000 */
[CCC-:B------:R-:W-:Y:S01]  /*1e50*/  FFMA.RZ R18, R23.reuse, R3.reuse, R24.reuse ;  /* 0x0000000317127223 */ /* 0x1c0fe2000000c018 */
[CCC-:B------:R-:W-:Y:S01]  /*1e60*/  FFMA.RP R21, R23.reuse, R3.reuse, R24.reuse ;  /* 0x0000000317157223 */ /* 0x1c0fe20000008018 */
[----:B------:R-:W-:Y:S01]  /*1e70*/  FFMA.RM R24, R23, R3, R24 ;  /* 0x0000000317187223 */ /* 0x000fe20000004018 */
[C---:B------:R-:W-:Y:S02]  /*1e80*/  IADD3 R3, PT, PT, R9.reuse, 0x20, RZ ;  /* 0x0000002009037810 */ /* 0x040fe40007ffe0ff */
[----:B------:R-:W-:Y:S02]  /*1e90*/  LOP3.LUT R18, R18, 0x7fffff, RZ, 0xc0, !PT ;  /* 0x007fffff12127812 */ /* 0x000fe400078ec0ff */
[C---:B------:R-:W-:Y:S02]  /*1ea0*/  ISETP.NE.AND P3, PT, R9.reuse, RZ, PT ;  /* 0x000000ff0900720c */ /* 0x040fe40003f65270 */
[----:B------:R-:W-:Y:S02]  /*1eb0*/  LOP3.LUT R18, R18, 0x800000, RZ, 0xfc, !PT ;  /* 0x0080000012127812 */ /* 0x000fe400078efcff */
[----:B------:R-:W-:Y:S01]  /*1ec0*/  ISETP.NE.AND P1, PT, R9, RZ, PT ;  /* 0x000000ff0900720c */ /* 0x000fe20003f25270 */
[----:B------:R-:W-:Y:S01]  /*1ed0*/  IMAD.MOV R9, RZ, RZ, -R9 ;  /* 0x000000ffff097224 */ /* 0x000fe200078e0a09 */
[----:B------:R-:W-:-:S02]  /*1ee0*/  SHF.L.U32 R3, R18, R3, RZ ;  /* 0x0000000312037219 */ /* 0x000fc400000006ff */
[----:B------:R-:W-:Y:S02]  /*1ef0*/  FSETP.NEU.FTZ.AND P0, PT, R21, R24, PT ;  /* 0x000000181500720b */ /* 0x000fe40003f1d000 */
[----:B------:R-:W-:Y:S02]  /*1f00*/  SEL R9, R9, RZ, P3 ;  /* 0x000000ff09097207 */ /* 0x000fe40001800000 */
[----:B------:R-:W-:Y:S02]  /*1f10*/  ISETP.NE.AND P1, PT, R3, RZ, P1 ;  /* 0x000000ff0300720c */ /* 0x000fe40000f25270 */
[----:B------:R-:W-:Y:S02]  /*1f20*/  SHF.R.U32.HI R9, RZ, R9, R18 ;  /* 0x00000009ff097219 */ /* 0x000fe40000011612 */
[----:B------:R-:W-:Y:S02]  /*1f30*/  PLOP3.LUT P0, PT, P0, P1, PT, 0xf8, 0x8f ;  /* 0x00000000008f781c */ /* 0x000fe40000703f70 */
[----:B------:R-:W-:-:S02]  /*1f40*/  SHF.R.U32.HI R3, RZ, 0x1, R9 ;  /* 0x00000001ff037819 */ /* 0x000fc40000011609 */
[----:B------:R-:W-:-:S04]  /*1f50*/  SEL R18, RZ, 0x1, !P0 ;  /* 0x00000001ff127807 */ /* 0x000fc80004000000 */
[----:B------:R-:W-:-:S04]  /*1f60*/  LOP3.LUT R18, R18, 0x1, R3, 0xf8, !PT ;  /* 0x0000000112127812 */ /* 0x000fc800078ef803 */
[----:B------:R-:W-:-:S04]  /*1f70*/  LOP3.LUT R18, R18, R9, RZ, 0xc0, !PT ;  /* 0x0000000912127212 */ /* 0x000fc800078ec0ff */
[----:B------:R-:W-:-:S04]  /*1f80*/  IADD3 R3, PT, PT, R3, R18, RZ ;  /* 0x0000001203037210 */ /* 0x000fc80007ffe0ff */
[----:B------:R-:W-:Y:S01]  /*1f90*/  LOP3.LUT R0, R3, R0, RZ, 0xfc, !PT ;  /* 0x0000000003007212 */ /* 0x000fe200078efcff */
[----:B------:R-:W-:Y:S06]  /*1fa0*/  BRA `(.L_x_22) ;  /* 0x0000000000107947 */ /* 0x000fec0003800000 */
.L_x_21:
[----:B------:R-:W-:-:S04]  /*1fb0*/  LOP3.LUT R0, R0, 0x80000000, RZ, 0xc0, !PT ;  /* 0x8000000000007812 */ /* 0x000fc800078ec0ff */
[----:B------:R-:W-:Y:S01]  /*1fc0*/  LOP3.LUT R0, R0, 0x7f800000, RZ, 0xfc, !PT ;  /* 0x7f80000000007812 */ /* 0x000fe200078efcff */
[----:B------:R-:W-:Y:S06]  /*1fd0*/  BRA `(.L_x_22) ;  /* 0x0000000000047947 */ /* 0x000fec0003800000 */
.L_x_20:
[----:B------:R-:W-:-:S07]  /*1fe0*/  IMAD R0, R21, 0x800000, R0 ;  /* 0x0080000015007824 */ /* 0x000fce00078e0200 */
.L_x_22:
[----:B------:R-:W-:Y:S05]  /*1ff0*/  BSYNC.RECONVERGENT B2 ;  /* 0x0000000000027941 */ /* 0x000fea0003800200 */
.L_x_19:
[----:B------:R-:W-:Y:S05]  /*2000*/  BRA `(.L_x_23) ;  /* 0x0000000000207947 */ /* 0x000fea0003800000 */
.L_x_18:
[----:B------:R-:W-:-:S04]  /*2010*/  LOP3.LUT R0, R0, 0x80000000, R22, 0x48, !PT ;  /* 0x8000000000007812 */ /* 0x000fc800078e4816 */
[----:B------:R-:W-:Y:S01]  /*2020*/  LOP3.LUT R0, R0, 0x7f800000, RZ, 0xfc, !PT ;  /* 0x7f80000000007812 */ /* 0x000fe200078efcff */
[----:B------:R-:W-:Y:S06]  /*2030*/  BRA `(.L_x_23) ;  /* 0x0000000000147947 */ /* 0x000fec0003800000 */
.L_x_17:
[----:B------:R-:W-:Y:S01]  /*2040*/  LOP3.LUT R0, R0, 0x80000000, R22, 0x48, !PT ;  /* 0x8000000000007812 */ /* 0x000fe200078e4816 */
[----:B------:R-:W-:Y:S06]  /*2050*/  BRA `(.L_x_23) ;  /* 0x00000000000c7947 */ /* 0x000fec0003800000 */
.L_x_16:
[----:B------:R-:W0:Y:S01]  /*2060*/  MUFU.RSQ R0, -QNAN ;  /* 0xffc0000000007908 */ /* 0x000e220000001400 */
[----:B------:R-:W-:Y:S05]  /*2070*/  BRA `(.L_x_23) ;  /* 0x0000000000047947 */ /* 0x000fea0003800000 */
.L_x_15:
[----:B------:R-:W-:-:S07]  /*2080*/  FADD.FTZ R0, R3, R0 ;  /* 0x0000000003007221 */ /* 0x000fce0000010000 */
.L_x_23:
[----:B------:R-:W-:Y:S05]  /*2090*/  BSYNC.RECONVERGENT B1 ;  /* 0x0000000000017941 */ /* 0x000fea0003800200 */
.L_x_13:
[----:B------:R-:W-:-:S04]  /*20a0*/  HFMA2 R3, -RZ, RZ, 0, 0 ;  /* 0x00000000ff037431 */ /* 0x000fc800000001ff */
[----:B0-----:R-:W-:Y:S05]  /*20b0*/  RET.REL.NODEC R2 `(dynres_patches_to_nchw) ;  /* 0xffffffdc02d07950 */ /* 0x001fea0003c3ffff */
.L_x_24:
[----:B------:R-:W-:-:S00]  /*20c0*/  BRA `(.L_x_24) ;  /* 0xfffffffc00fc7947 */ /* 0x000fc0000383ffff */
[----:B------:R-:W-:-:S00]  /*20d0*/  NOP ;  /* 0x0000000000007918 */ /* 0x000fc00000000000 */
        /* <DEDUP_REMOVED lines=10> */
.L_x_51:


//--------------------- .text.extract_patches_grid --------------------------
	.section	.text.extract_patches_grid,"ax",@progbits
	.align	128
        .global         extract_patches_grid
        .type           extract_patches_grid,@function
        .size           extract_patches_grid,(.L_x_52 - extract_patches_grid)
        .other          extract_patches_grid,@"STO_CUDA_ENTRY STV_DEFAULT"
extract_patches_grid:
.text.extract_patches_grid:
        /* <DEDUP_REMOVED lines=20> */
[----:B------:R-:W-:Y:S01]  /*0140*/  VIADD R3, R3, 0xffffffff ;  /* 0xffffffff03037836 */ /* 0x000fe20000000000 */
[----:B------:R-:W0:Y:S04]  /*0150*/  LDCU UR4, c[0x0][0x3a8] ;  /* 0x00007500ff0477ac */ /* 0x000e280008000800 */
[C---:B------:R-:W-:Y:S01]  /*0160*/  ISETP.NE.AND P0, PT, R8.reuse, R3, PT ;  /* 0x000000030800720c */ /* 0x040fe20003f05270 */
[----:B------:R-:W-:Y:S01]  /*0170*/  IMAD R3, R8, UR8, R5 ;  /* 0x0000000808037c24 */ /* 0x000fe2000f8e0205 */
[----:B------:R-:W1:Y:S02]  /*0180*/  LDCU.64 UR10, c[0x0][0x358] ;  /* 0x00006b00ff0a77ac */ /* 0x000e640008000a00 */
[----:B------:R-:W-:Y:S01]  /*0190*/  ISETP.EQ.OR P0, PT, RZ, UR6, P0 ;  /* 0x00000006ff007c0c */ /* 0x000fe20008702670 */
[----:B------:R-:W-:-:S04]  /*01a0*/  IMAD R2, R3, UR9, R4 ;  /* 0x0000000903027c24 */ /* 0x000fc8000f8e0204 */
[----:B0-----:R-:W-:-:S08]  /*01b0*/  IMAD R2, R2, UR4, RZ ;  /* 0x0000000402027c24 */ /* 0x001fd0000f8e02ff */
[----:B------:R-:W-:Y:S05]  /*01c0*/  @P0 BRA `(.L_x_25) ;  /* 0x0000001000100947 */ /* 0x000fea0003800000 */
[----:B------:R-:W0:Y:S01]  /*01d0*/  LDCU UR4, c[0x0][0x394] ;  /* 0x00007280ff0477ac */ /* 0x000e220008000800 */
[----:B------:R-:W-:-:S04]  /*01e0*/  I2FP.F32.S32 R3, UR9 ;  /* 0x0000000900037c45 */ /* 0x000fc80008201400 */
[----:B------:R-:W2:Y:S01]  /*01f0*/  MUFU.RCP R6, R3 ;  /* 0x0000000300067308 */ /* 0x000ea20000001000 */
[----:B0-----:R-:W-:-:S07]  /*0200*/  I2FP.F32.S32 R0, UR4 ;  /* 0x0000000400007c45 */ /* 0x001fce0008201400 */
[----:B------:R-:W0:Y:S01]  /*0210*/  FCHK P0, R0, R3 ;  /* 0x0000000300007302 */ /* 0x000e220000000000 */
[----:B--2---:R-:W-:-:S04]  /*0220*/  FFMA R7, -R3, R6, 1 ;  /* 0x3f80000003077423 */ /* 0x004fc80000000106 */
[----:B------:R-:W-:-:S04]  /*0230*/  FFMA R7, R6, R7, R6 ;  /* 0x0000000706077223 */ /* 0x000fc80000000006 */
[----:B------:R-:W-:-:S04]  /*0240*/  FFMA R6, R0, R7, RZ ;  /* 0x0000000700067223 */ /* 0x000fc800000000ff */
[----:B------:R-:W-:-:S04]  /*0250*/  FFMA R8, -R3, R6, R0 ;  /* 0x0000000603087223 */ /* 0x000fc80000000100 */
[----:B------:R-:W-:Y:S01]  /*0260*/  FFMA R6, R7, R8, R6 ;  /* 0x0000000807067223 */ /* 0x000fe20000000006 */
[----:B0-----:R-:W-:Y:S06]  /*0270*/  @!P0 BRA `(.L_x_26) ;  /* 0x00000000000c8947 */ /* 0x001fec0003800000 */
[----:B------:R-:W-:-:S07]  /*0280*/  MOV R10, 0x2a0 ;  /* 0x000002a0000a7802 */ /* 0x000fce0000000f00 */
[----:B-1----:R-:W-:Y:S05]  /*0290*/  CALL.REL.NOINC `($__internal_1_$__cuda_sm3x_div_rn_noftz_f32_slowpath) ;  /* 0x0000002400207944 */ /* 0x002fea0003c00000 */
[----:B------:R-:W-:-:S07]  /*02a0*/  IMAD.MOV.U32 R6, RZ, RZ, R0 ;  /* 0x000000ffff067224 */ /* 0x000fce00078e0000 */
.L_x_26:
[----:B------:R-:W0:Y:S02]  /*02b0*/  LDCU UR4, c[0x0][0x398] ;  /* 0x00007300ff0477ac */ /* 0x000e240008000800 */
[----:B0-----:R-:W-:Y:S01]  /*02c0*/  I2FP.F32.U32 R3, UR4 ;  /* 0x0000000400037c45 */ /* 0x001fe20008201000 */
[----:B------:R-:W0:Y:S03]  /*02d0*/  LDCU UR4, c[0x0][0x390] ;  /* 0x00007200ff0477ac */ /* 0x000e260008000800 */
[----:B------:R-:W2:Y:S01]  /*02e0*/  MUFU.RCP R8, R3 ;  /* 0x0000000300087308 */ /* 0x000ea20000001000 */
[----:B0-----:R-:W-:Y:S01]  /*02f0*/  I2FP.F32.S32 R0, UR4 ;  /* 0x0000000400007c45 */ /* 0x001fe20008201400 */
[----:B--2---:R-:W-:-:S06]  /*0300*/  FFMA R7, -R3, R8, 1 ;  /* 0x3f80000003077423 */ /* 0x004fcc0000000108 */
[----:B------:R-:W0:Y:S01]  /*0310*/  FCHK P0, R0, R3 ;  /* 0x0000000300007302 */ /* 0x000e220000000000 */
        /* <DEDUP_REMOVED lines=8> */
.L_x_27:
[----:B------:R-:W0:Y:S01]  /*03a0*/  LDCU UR5, c[0x0][0x3a8] ;  /* 0x00007500ff0577ac */ /* 0x000e220008000800 */
[----:B------:R-:W-:Y:S02]  /*03b0*/  I2FP.F32.U32 R5, R5 ;  /* 0x0000000500057245 */ /* 0x000fe40000201000 */
[----:B------:R-:W-:-:S03]  /*03c0*/  I2FP.F32.S32 R0, R4 ;  /* 0x0000000400007245 */ /* 0x000fc60000201400 */
[----:B------:R-:W-:Y:S01]  /*03d0*/  FADD R8, R5, 0.5 ;  /* 0x3f00000005087421 */ /* 0x000fe20000000000 */
[----:B0-----:R-:W-:-:S06]  /*03e0*/  UISETP.GE.AND UP0, UPT, UR5, 0x1, UPT ;  /* 0x000000010500788c */ /* 0x001fcc000bf06270 */
[----:B------:R-:W-:-:S13]  /*03f0*/  PLOP3.LUT P0, PT, PT, PT, UP0, 0x80, 0x8 ;  /* 0x000000000008781c */ /* 0x000fda0003f0f008 */
[----:B-1----:R-:W-:Y:S05]  /*0400*/  @!P0 EXIT ;  /* 0x000000000000894d */ /* 0x002fea0003800000 */
[----:B------:R-:W0:Y:S01]  /*0410*/  LDC.64 R4, c[0x0][0x390] ;  /* 0x0000e400ff047b82 */ /* 0x000e220000000a00 */
[----:B------:R-:W-:Y:S01]  /*0420*/  FADD R3, R0, 0.5 ;  /* 0x3f00000000037421 */ /* 0x000fe20000000000 */
[----:B------:R-:W-:Y:S01]  /*0430*/  FFMA R9, R8, R7, -0.5 ;  /* 0xbf00000008097423 */ /* 0x000fe20000000007 */
[----:B------:R-:W-:Y:S02]  /*0440*/  UISETP.GE.U32.AND UP0, UPT, UR5, 0x4, UPT ;  /* 0x000000040500788c */ /* 0x000fe4000bf06070 */
[----:B------:R-:W-:Y:S01]  /*0450*/  FFMA R10, R3, R6, -0.5 ;  /* 0xbf000000030a7423 */ /* 0x000fe20000000006 */
[----:B------:R-:W-:Y:S01]  /*0460*/  F2I.FLOOR.NTZ R0, R9 ;  /* 0x0000000900007305 */ /* 0x000fe20000207100 */
[----:B------:R-:W-:Y:S01]  /*0470*/  ULOP3.LUT UR8, UR5, 0x3, URZ, 0xc0, !UPT ;  /* 0x0000000305087892 */ /* 0x000fe2000f8ec0ff */
[----:B------:R-:W-:-:S06]  /*0480*/  UMOV UR4, URZ ;  /* 0x000000ff00047c82 */ /* 0x000fcc0008000000 */
[----:B------:R-:W1:Y:S08]  /*0490*/  FRND.FLOOR R3, R10 ;  /* 0x0000000a00037307 */ /* 0x000e700000205000 */
[----:B------:R-:W2:Y:S01]  /*04a0*/  FRND.FLOOR R6, R9 ;  /* 0x0000000900067307 */ /* 0x000ea20000205000 */
[----:B0-----:R-:W-:Y:S02]  /*04b0*/  VIADD R7, R4, 0xffffffff ;  /* 0xffffffff04077836 */ /* 0x001fe40000000000 */
[----:B-1----:R-:W-:-:S05]  /*04c0*/  FADD R4, R10, -R3 ;  /* 0x800000030a047221 */ /* 0x002fca0000000000 */
[----:B------:R-:W0:Y:S01]  /*04d0*/  F2I.FLOOR.NTZ R14, R10 ;  /* 0x0000000a000e7305 */ /* 0x000e220000207100 */
[----:B------:R-:W-:Y:S01]  /*04e0*/  VIADD R3, R5, 0xffffffff ;  /* 0xffffffff05037836 */ /* 0x000fe20000000000 */
[----:B------:R-:W-:Y:S01]  /*04f0*/  VIMNMX.RELU R8, PT, PT, R0, R7, PT ;  /* 0x0000000700087248 */ /* 0x000fe20003fe1100 */
[----:B------:R-:W-:Y:S01]  /*0500*/  FADD R12, -R4, 1 ;  /* 0x3f800000040c7421 */ /* 0x000fe20000000100 */
[----:B--2---:R-:W-:Y:S01]  /*0510*/  FADD R11, R9, -R6 ;  /* 0x80000006090b7221 */ /* 0x004fe20000000000 */
[----:B------:R-:W-:-:S03]  /*0520*/  VIADDMNMX.RELU R6, R0, 0x1, R7, PT ;  /* 0x0000000100067846 */ /* 0x000fc60003801107 */
[C---:B------:R-:W-:Y:S01]  /*0530*/  FADD R13, -R11.reuse, 1 ;  /* 0x3f8000000b0d7421 */ /* 0x040fe20000000100 */
[----:B------:R-:W-:Y:S01]  /*0540*/  FMUL R0, R4, R11 ;  /* 0x0000000b04007220 */ /* 0x000fe20000400000 */
[----:B------:R-:W-:Y:S01]  /*0550*/  FMUL R11, R11, R12 ;  /* 0x0000000c0b0b7220 */ /* 0x000fe20000400000 */
[----:B0-----:R-:W-:Y:S01]  /*0560*/  VIADDMNMX.RELU R7, R14, 0x1, R3, PT ;  /* 0x000000010e077846 */ /* 0x001fe20003801103 */
[----:B------:R-:W-:Y:S01]  /*0570*/  FMUL R10, R12, R13 ;  /* 0x0000000d0c0a7220 */ /* 0x000fe20000400000 */
[----:B------:R-:W-:Y:S01]  /*0580*/  VIMNMX.RELU R9, PT, PT, R14, R3, PT ;  /* 0x000000030e097248 */ /* 0x000fe20003fe1100 */
[----:B------:R-:W-:Y:S02]  /*0590*/  FMUL R3, R4, R13 ;  /* 0x0000000d04037220 */ /* 0x000fe40000400000 */
[CC--:B------:R-:W-:Y:S02]  /*05a0*/  IMAD R13, R8.reuse, R5.reuse, R7 ;  /* 0x00000005080d7224 */ /* 0x0c0fe400078e0207 */
[----:B------:R-:W-:-:S02]  /*05b0*/  IMAD R12, R8, R5, R9 ;  /* 0x00000005080c7224 */ /* 0x000fc400078e0209 */
[CC--:B------:R-:W-:Y:S02]  /*05c0*/  IMAD R14, R6.reuse, R5.reuse, R9 ;  /* 0x00000005060e7224 */ /* 0x0c0fe400078e0209 */
[----:B------:R-:W-:Y:S02]  /*05d0*/  IMAD R15, R6, R5, R7 ;  /* 0x00000005060f7224 */ /* 0x000fe400078e0207 */
[----:B------:R-:W-:Y:S02]  /*05e0*/  IMAD R12, R12, UR5, RZ ;  /* 0x000000050c0c7c24 */ /* 0x000fe4000f8e02ff */
[----:B------:R-:W-:Y:S02]  /*05f0*/  IMAD R13, R13, UR5, RZ ;  /* 0x000000050d0d7c24 */ /* 0x000fe4000f8e02ff */
[----:B------:R-:W-:Y:S02]  /*0600*/  IMAD R14, R14, UR5, RZ ;  /* 0x000000050e0e7c24 */ /* 0x000fe4000f8e02ff */
[----:B------:R-:W-:Y:S01]  /*0610*/  IMAD R15, R15, UR5, RZ ;  /* 0x000000050f0f7c24 */ /* 0x000fe2000f8e02ff */
[----:B------:R-:W-:Y:S06]  /*0620*/  BRA.U !UP0, `(.L_x_28) ;  /* 0x0000000508847547 */ /* 0x000fec000b800000 */
[----:B------:R-:W0:Y:S01]  /*0630*/  LDCU.64 UR6, c[0x0][0x380] ;  /* 0x00007000ff0677ac */ /* 0x000e220008000a00 */
[----:B------:R-:W-:Y:S02]  /*0640*/  IMAD.MOV.U32 R17, RZ, RZ, R15 ;  /* 0x000000ffff117224 */ /* 0x000fe400078e000f */
[----:B------:R-:W-:Y:S01]  /*0650*/  IMAD.MOV.U32 R18, RZ, RZ, R2 ;  /* 0x000000ffff127224 */ /* 0x000fe200078e0002 */
[----:B------:R-:W-:Y:S01]  /*0660*/  ULOP3.LUT UR4, UR5, 0x7ffffffc, URZ, 0xc0, !UPT ;  /* 0x7ffffffc05047892 */ /* 0x000fe2000f8ec0ff */
[----:B------:R-:W-:Y:S01]  /*0670*/  IMAD.MOV.U32 R19, RZ, RZ, R14 ;  /* 0x000000ffff137224 */ /* 0x000fe200078e000e */
[----:B------:R-:W1:Y:S01]  /*0680*/  LDCU.128 UR12, c[0x0][0x380] ;  /* 0x00007000ff0c77ac */ /* 0x000e620008000c00 */
[----:B------:R-:W-:Y:S02]  /*0690*/  IMAD.MOV.U32 R16, RZ, RZ, R13 ;  /* 0x000000ffff107224 */ /* 0x000fe400078e000d */
[----:B------:R-:W-:Y:S01]  /*06a0*/  IMAD.MOV.U32 R20, RZ, RZ, R12 ;  /* 0x000000ffff147224 */ /* 0x000fe200078e000c */
[----:B------:R-:W-:-:S02]  /*06b0*/  UIADD3 UR9, UPT, UPT, -UR4, URZ, URZ ;  /* 0x000000ff04097290 */ /* 0x000fc4000fffe1ff */
[----:B0-----:R-:W-:-:S04]  /*06c0*/  UIADD3 UR5, UP0, UPT, UR6, 0x1, URZ ;  /* 0x0000000106057890 */ /* 0x001fc8000ff1e0ff */
[----:B------:R-:W-:-:S12]  /*06d0*/  UIADD3.X UR6, UPT, UPT, URZ, UR7, URZ, UP0, !UPT ;  /* 0x00000007ff067290 */ /* 0x000fd800087fe4ff */
.L_x_29:
[----:B0-----:R-:W-:Y:S02]  /*06e0*/  IADD3 R4, P1, PT, R16, UR5, RZ ;  /* 0x0000000510047c10 */ /* 0x001fe4000ff3e0ff */
[----:B------:R-:W-:Y:S02]  /*06f0*/  IADD3 R6, P0, PT, R20, UR5, RZ ;  /* 0x0000000514067c10 */ /* 0x000fe4000ff1e0ff */
[----:B------:R-:W-:Y:S02]  /*0700*/  LEA.HI.X.SX32 R5, R16, UR6, 0x1, P1 ;  /* 0x0000000610057c11 */ /* 0x000fe400088f0eff */
[----:B------:R-:W-:-:S03]  /*0710*/  LEA.HI.X.SX32 R7, R20, UR6, 0x1, P0 ;  /* 0x0000000614077c11 */ /* 0x000fc600080f0eff */
[----:B------:R-:W2:Y:S04]  /*0720*/  LDG.E.U8.CONSTANT R25, desc[UR10][R4.64] ;  /* 0x0000000a04197981 */ /* 0x000ea8000c1e9100 */
[----:B------:R-:W3:Y:S04]  /*0730*/  LDG.E.U8.CONSTANT R24, desc[UR10][R6.64] ;  /* 0x0000000a06187981 */ /* 0x000ee8000c1e9100 */
[----:B------:R-:W4:Y:S04]  /*0740*/  LDG.E.U8.CONSTANT R21, desc[UR10][R4.64+0x1] ;  /* 0x0000010a04157981 */ /* 0x000f28000c1e9100 */
[----:B------:R-:W5:Y:S01]  /*0750*/  LDG.E.U8.CONSTANT R28, desc[UR10][R4.64+-0x1] ;  /* 0xffffff0a041c7981 */ /* 0x000f62000c1e9100 */
[----:B------:R-:W-:-:S03]  /*0760*/  IADD3 R8, P0, PT, R19, UR5, RZ ;  /* 0x0000000513087c10 */ /* 0x000fc6000ff1e0ff */
[----:B------:R-:W5:Y:S04]  /*0770*/  LDG.E.U8.CONSTANT R23, desc[UR10][R6.64+0x1] ;  /* 0x0000010a06177981 */ /* 0x000f68000c1e9100 */
[----:B------:R-:W5:Y:S01]  /*0780*/  LDG.E.U8.CONSTANT R26, desc[UR10][R6.64+-0x1] ;  /* 0xffffff0a061a7981 */ /* 0x000f62000c1e9100 */
[----:B------:R-:W-:-:S03]  /*0790*/  LEA.HI.X.SX32 R9, R19, UR6, 0x1, P0 ;  /* 0x0000000613097c11 */ /* 0x000fc600080f0eff */
[----:B------:R2:W5:Y:S04]  /*07a0*/  LDG.E.U8.CONSTANT R22, desc[UR10][R4.64+0x2] ;  /* 0x0000020a04167981 */ /* 0x000568000c1e9100 */
[----:B------:R-:W5:Y:S04]  /*07b0*/  LDG.E.U8.CONSTANT R27, desc[UR10][R8.64+-0x1] ;  /* 0xffffff0a081b7981 */ /* 0x000f68000c1e9100 */
[----:B------:R0:W5:Y:S04]  /*07c0*/  LDG.E.U8.CONSTANT R29, desc[UR10][R6.64+0x2] ;  /* 0x0000020a061d7981 */ /* 0x000168000c1e9100 */
[----:B------:R-:W5:Y:S01]  /*07d0*/  LDG.E.U8.CONSTANT R6, desc[UR10][R8.64+0x2] ;  /* 0x0000020a08067981 */ /* 0x000f62000c1e9100 */
[----:B--2---:R-:W-:-:S03]  /*07e0*/  I2FP.F32.U32 R4, R25 ;  /* 0x0000001900047245 */ /* 0x004fc60000201000 */
[----:B------:R-:W2:Y:S01]  /*07f0*/  LDG.E.U8.CONSTANT R25, desc[UR10][R8.64+0x1] ;  /* 0x0000010a08197981 */ /* 0x000ea2000c1e9100 */
[----:B---3--:R-:W-:Y:S01]  /*0800*/  I2FP.F32.U32 R5, R24 ;  /* 0x0000001800057245 */ /* 0x008fe20000201000 */
[----:B0-----:R-:W-:Y:S01]  /*0810*/  FMUL R7, R3, R4 ;  /* 0x0000000403077220 */ /* 0x001fe20000400000 */
[----:B----4-:R-:W-:-:S03]  /*0820*/  I2FP.F32.U32 R4, R21 ;  /* 0x0000001500047245 */ /* 0x010fc60000201000 */
[----:B------:R-:W-:Y:S01]  /*0830*/  FFMA R24, R10, R5, R7 ;  /* 0x000000050a187223 */ /* 0x000fe20000000007 */
[----:B-----5:R-:W-:Y:S01]  /*0840*/  I2FP.F32.U32 R28, R28 ;  /* 0x0000001c001c7245 */ /* 0x020fe20000201000 */
[----:B------:R-:W-:Y:S01]  /*0850*/  FMUL R5, R3, R4 ;  /* 0x0000000403057220 */ /* 0x000fe20000400000 */
[----:B-1----:R-:W-:Y:S02]  /*0860*/  IADD3 R4, P0, PT, R17, UR12, RZ ;  /* 0x0000000c11047c10 */ /* 0x002fe4000ff1e0ff */
[----:B------:R-:W-:Y:S01]  /*0870*/  I2FP.F32.U32 R7, R23 ;  /* 0x0000001700077245 */ /* 0x000fe20000201000 */
[----:B------:R-:W-:Y:S01]  /*0880*/  FMUL R28, R3, R28 ;  /* 0x0000001c031c7220 */ /* 0x000fe20000400000 */
[----:B------:R-:W-:-:S03]  /*0890*/  I2FP.F32.U32 R26, R26 ;  /* 0x0000001a001a7245 */ /* 0x000fc60000201000 */
[C---:B------:R-:W-:Y:S01]  /*08a0*/  FFMA R7, R10.reuse, R7, R5 ;  /* 0x000000070a077223 */ /* 0x040fe20000000005 */
[----:B------:R-:W-:Y:S02]  /*08b0*/  LEA.HI.X.SX32 R5, R17, UR13, 0x1, P0 ;  /* 0x0000000d11057c11 */ /* 0x000fe400080f0eff */
[----:B------:R-:W-:Y:S01]  /*08c0*/  I2FP.F32.U32 R22, R22 ;  /* 0x0000001600167245 */ /* 0x000fe20000201000 */
[----:B------:R-:W-:Y:S02]  /*08d0*/  FFMA R28, R10, R26, R28 ;  /* 0x0000001a0a1c7223 */ /* 0x000fe4000000001c */
[----:B------:R0:W3:Y:S01]  /*08e0*/  LDG.E.U8.CONSTANT R26, desc[UR10][R8.64] ;  /* 0x0000000a081a7981 */ /* 0x0000e2000c1e9100 */
[----:B------:R-:W-:-:S03]  /*08f0*/  I2FP.F32.U32 R23, R27 ;  /* 0x0000001b00177245 */ /* 0x000fc60000201000 */
[----:B------:R-:W4:Y:S01]  /*0900*/  LDG.E.U8.CONSTANT R27, desc[UR10][R4.64] ;  /* 0x0000000a041b7981 */ /* 0x000f22000c1e9100 */
[----:B------:R-:W-:-:S03]  /*0910*/  I2FP.F32.U32 R29, R29 ;  /* 0x0000001d001d7245 */ /* 0x000fc60000201000 */
[----:B------:R-:W5:Y:S01]  /*0920*/  LDG.E.U8.CONSTANT R21, desc[UR10][R4.64+0x1] ;  /* 0x0000010a04157981 */ /* 0x000f62000c1e9100 */
[----:B0-----:R-:W-:-:S03]  /*0930*/  FMUL R9, R3, R22 ;  /* 0x0000001603097220 */ /* 0x001fc60000400000 */
[----:B------:R-:W5:Y:S01]  /*0940*/  LDG.E.U8.CONSTANT R22, desc[UR10][R4.64+0x3] ;  /* 0x0000030a04167981 */ /* 0x000f62000c1e9100 */
[----:B------:R-:W-:-:S03]  /*0950*/  FFMA R8, R10, R29, R9 ;  /* 0x0000001d0a087223 */ /* 0x000fc60000000009 */
[----:B------:R0:W5:Y:S01]  /*0960*/  LDG.E.U8.CONSTANT R9, desc[UR10][R4.64+0x2] ;  /* 0x0000020a04097981 */ /* 0x000162000c1e9100 */
[----:B------:R-:W-:Y:S01]  /*0970*/  FFMA R23, R11, R23, R28 ;  /* 0x000000170b177223 */ /* 0x000fe2000000001c */
[----:B0-----:R-:W-:Y:S01]  /*0980*/  IADD3 R4, P0, PT, R18, UR14, RZ ;  /* 0x0000000e12047c10 */ /* 0x001fe2000ff1e0ff */
[----:B------:R-:W-:-:S04]  /*0990*/  UIADD3 UR9, UPT, UPT, UR9, 0x4, URZ ;  /* 0x0000000409097890 */ /* 0x000fc8000fffe0ff */
[----:B------:R-:W-:Y:S01]  /*09a0*/  UISETP.NE.AND UP0, UPT, UR9, URZ, UPT ;  /* 0x000000ff0900728c */ /* 0x000fe2000bf05270 */
[----:B------:R-:W-:Y:S02]  /*09b0*/  VIADD R20, R20, 0x4 ;  /* 0x0000000414147836 */ /* 0x000fe40000000000 */
[----:B------:R-:W-:Y:S02]  /*09c0*/  VIADD R16, R16, 0x4 ;  /* 0x0000000410107836 */ /* 0x000fe40000000000 */
[----:B------:R-:W-:Y:S02]  /*09d0*/  VIADD R19, R19, 0x4 ;  /* 0x0000000413137836 */ /* 0x000fe40000000000 */
[----:B------:R-:W-:Y:S01]  /*09e0*/  VIADD R17, R17, 0x4 ;  /* 0x0000000411117836 */ /* 0x000fe20000000000 */
[----:B---3--:R-:W-:Y:S02]  /*09f0*/  I2FP.F32.U32 R28, R26 ;  /* 0x0000001a001c7245 */ /* 0x008fe40000201000 */
[----:B----4-:R-:W-:-:S03]  /*0a00*/  I2FP.F32.U32 R26, R27 ;  /* 0x0000001b001a7245 */ /* 0x010fc60000201000 */
[C---:B------:R-:W-:Y:S01]  /*0a10*/  FFMA R27, R11.reuse, R28, R24 ;  /* 0x0000001c0b1b7223 */ /* 0x040fe20000000018 */
[----:B--2---:R-:W-:Y:S02]  /*0a20*/  I2FP.F32.U32 R24, R25 ;  /* 0x0000001900187245 */ /* 0x004fe40000201000 */
[----:B------:R-:W-:Y:S02]  /*0a30*/  I2FP.F32.U32 R25, R6 ;  /* 0x0000000600197245 */ /* 0x000fe40000201000 */
[----:B-----5:R-:W-:Y:S01]  /*0a40*/  I2FP.F32.U32 R21, R21 ;  /* 0x0000001500157245 */ /* 0x020fe20000201000 */
[C---:B------:R-:W-:Y:S01]  /*0a50*/  FFMA R24, R11.reuse, R24, R7 ;  /* 0x000000180b187223 */ /* 0x040fe20000000007 */
[----:B------:R-:W-:Y:S01]  /*0a60*/  I2FP.F32.U32 R5, R22 ;  /* 0x0000001600057245 */ /* 0x000fe20000201000 */
[----:B------:R-:W-:Y:S01]  /*0a70*/  FFMA R8, R11, R25, R8 ;  /* 0x000000190b087223 */ /* 0x000fe20000000008 */
[----:B------:R-:W-:Y:S01]  /*0a80*/  I2FP.F32.U32 R9, R9 ;  /* 0x0000000900097245 */ /* 0x000fe20000201000 */
[C---:B------:R-:W-:Y:S01]  /*0a90*/  FFMA R23, R0.reuse, R26, R23 ;  /* 0x0000001a00177223 */ /* 0x040fe20000000017 */
[C---:B------:R-:W-:Y:S01]  /*0aa0*/  FFMA R21, R0.reuse, R21, R27 ;  /* 0x0000001500157223 */ /* 0x040fe2000000001b */
[----:B------:R-:W-:-:S02]  /*0ab0*/  FFMA R5, R0, R5, R8 ;  /* 0x0000000500057223 */ /* 0x000fc40000000008 */
[----:B------:R-:W-:Y:S01]  /*0ac0*/  FFMA R9, R0, R9, R24 ;  /* 0x0000000900097223 */ /* 0x000fe20000000018 */
[----:B------:R-:W-:Y:S01]  /*0ad0*/  FADD R23, R23, 0.5 ;  /* 0x3f00000017177421 */ /* 0x000fe20000000000 */
[----:B------:R-:W-:Y:S02]  /*0ae0*/  FADD R21, R21, 0.5 ;  /* 0x3f00000015157421 */ /* 0x000fe40000000000 */
[----:B------:R-:W-:Y:S01]  /*0af0*/  FADD R9, R9, 0.5 ;  /* 0x3f00000009097421 */ /* 0x000fe20000000000 */
[----:B------:R-:W-:Y:S01]  /*0b00*/  FADD R5, R5, 0.5 ;  /* 0x3f00000005057421 */ /* 0x000fe20000000000 */
[----:B------:R-:W-:Y:S02]  /*0b10*/  FMNMX R23, RZ, R23, !PT ;  /* 0x00000017ff177209 */ /* 0x000fe40007800000 */
[----:B------:R-:W-:Y:S02]  /*0b20*/  FMNMX R21, RZ, R21, !PT ;  /* 0x00000015ff157209 */ /* 0x000fe40007800000 */
[----:B------:R-:W-:-:S02]  /*0b30*/  FMNMX R9, RZ, R9, !PT ;  /* 0x00000009ff097209 */ /* 0x000fc40007800000 */
[----:B------:R-:W-:Y:S02]  /*0b40*/  FMNMX R5, RZ, R5, !PT ;  /* 0x00000005ff057209 */ /* 0x000fe40007800000 */
[----:B------:R-:W-:Y:S02]  /*0b50*/  FMNMX R23, R23, 255, PT ;  /* 0x437f000017177809 */ /* 0x000fe40003800000 */
[----:B------:R-:W-:Y:S02]  /*0b60*/  FMNMX R21, R21, 255, PT ;  /* 0x437f000015157809 */ /* 0x000fe40003800000 */
[----:B------:R-:W-:Y:S02]  /*0b70*/  FMNMX R9, R9, 255, PT ;  /* 0x437f000009097809 */ /* 0x000fe40003800000 */
[----:B------:R-:W-:Y:S01]  /*0b80*/  FMNMX R6, R5, 255, PT ;  /* 0x437f000005067809 */ /* 0x000fe20003800000 */
[----:B------:R-:W0:Y:S08]  /*0b90*/  F2I.U32.TRUNC.NTZ R23, R23 ;  /* 0x0000001700177305 */ /* 0x000e30000020f000 */
[----:B------:R-:W1:Y:S08]  /*0ba0*/  F2I.U32.TRUNC.NTZ R21, R21 ;  /* 0x0000001500157305 */ /* 0x000e70000020f000 */
[----:B------:R-:W2:Y:S08]  /*0bb0*/  F2I.U32.TRUNC.NTZ R9, R9 ;  /* 0x0000000900097305 */ /* 0x000eb0000020f000 */
[----:B------:R-:W3:Y:S01]  /*0bc0*/  F2I.U32.TRUNC.NTZ R7, R6 ;  /* 0x0000000600077305 */ /* 0x000ee2000020f000 */
[----:B------:R-:W-:-:S05]  /*0bd0*/  LEA.HI.X.SX32 R5, R18, UR15, 0x1, P0 ;  /* 0x0000000f12057c11 */ /* 0x000fca00080f0eff */
[----:B0-----:R0:W-:Y:S04]  /*0be0*/  STG.E.U8 desc[UR10][R4.64], R23 ;  /* 0x0000001704007986 */ /* 0x0011e8000c10110a */
[----:B-1----:R0:W-:Y:S04]  /*0bf0*/  STG.E.U8 desc[UR10][R4.64+0x1], R21 ;  /* 0x0000011504007986 */ /* 0x0021e8000c10110a */
[----:B--2---:R0:W-:Y:S04]  /*0c00*/  STG.E.U8 desc[UR10][R4.64+0x2], R9 ;  /* 0x0000020904007986 */ /* 0x0041e8000c10110a */
[----:B---3--:R0:W-:Y:S01]  /*0c10*/  STG.E.U8 desc[UR10][R4.64+0x3], R7 ;  /* 0x0000030704007986 */ /* 0x0081e2000c10110a */
[----:B------:R-:W-:Y:S01]  /*0c20*/  VIADD R18, R18, 0x4 ;  /* 0x0000000412127836 */ /* 0x000fe20000000000 */
[----:B------:R-:W-:Y:S06]  /*0c30*/  BRA.U UP0, `(.L_x_29) ;  /* 0xfffffff900a87547 */ /* 0x000fec000b83ffff */
.L_x_28:
[----:B------:R-:W-:-:S13]  /*0c40*/  ISETP.NE.AND P0, PT, RZ, UR8, PT ;  /* 0x00000008ff007c0c */ /* 0x000fda000bf05270 */
[----:B------:R-:W-:Y:S05]  /*0c50*/  @!P0 EXIT ;  /* 0x000000000000894d */ /* 0x000fea0003800000 */
[----:B0-----:R-:W0:Y:S01]  /*0c60*/  LDC R4, c[0x0][0x3a8] ;  /* 0x0000ea00ff047b82 */ /* 0x001e220000000800 */
[----:B------:R-:W-:Y:S01]  /*0c70*/  UISETP.NE.AND UP0, UPT, UR8, 0x1, UPT ;  /* 0x000000010800788c */ /* 0x000fe2000bf05270 */
[----:B0-----:R-:W-:-:S04]  /*0c80*/  LOP3.LUT R4, R4, 0x1, RZ, 0xc0, !PT ;  /* 0x0000000104047812 */ /* 0x001fc800078ec0ff */
[----:B------:R-:W-:-:S04]  /*0c90*/  ISETP.NE.U32.AND P0, PT, R4, 0x1, PT ;  /* 0x000000010400780c */ /* 0x000fc80003f05070 */
[----:B------:R-:W-:Y:S09]  /*0ca0*/  BRA.U !UP0, `(.L_x_30) ;  /* 0x0000000108cc7547 */ /* 0x000ff2000b800000 */
[----:B------:R-:W0:Y:S01]  /*0cb0*/  LDCU.128 UR12, c[0x0][0x380] ;  /* 0x00007000ff0c77ac */ /* 0x000e220008000c00 */
[----:B------:R-:W-:Y:S02]  /*0cc0*/  VIADD R4, R13, UR4 ;  /* 0x000000040d047c36 */ /* 0x000fe40008000000 */
[----:B------:R-:W-:Y:S02]  /*0cd0*/  VIADD R5, R12, UR4 ;  /* 0x000000040c057c36 */ /* 0x000fe40008000000 */
[----:B------:R-:W-:Y:S02]  /*0ce0*/  VIADD R9, R14, UR4 ;  /* 0x000000040e097c36 */ /* 0x000fe40008000000 */
[----:B------:R-:W-:Y:S01]  /*0cf0*/  VIADD R20, R15, UR4 ;  /* 0x000000040f147c36 */ /* 0x000fe20008000000 */
[----:B0-----:R-:W-:Y:S02]  /*0d00*/  IADD3 R16, P2, PT, R4, UR12, RZ ;  /* 0x0000000c04107c10 */ /* 0x001fe4000ff5e0ff */
[----:B------:R-:W-:-:S02]  /*0d10*/  IADD3 R6, P1, PT, R5, UR12, RZ ;  /* 0x0000000c05067c10 */ /* 0x000fc4000ff3e0ff */
[----:B------:R-:W-:Y:S02]  /*0d20*/  LEA.HI.X.SX32 R17, R4, UR13, 0x1, P2 ;  /* 0x0000000d04117c11 */ /* 0x000fe400090f0eff */
[----:B------:R-:W-:Y:S02]  /*0d30*/  IADD3 R4, P2, PT, R9, UR12, RZ ;  /* 0x0000000c09047c10 */ /* 0x000fe4000ff5e0ff */
[----:B------:R-:W-:Y:S01]  /*0d40*/  LEA.HI.X.SX32 R7, R5, UR13, 0x1, P1 ;  /* 0x0000000d05077c11 */ /* 0x000fe200088f0eff */
[----:B------:R-:W2:Y:S01]  /*0d50*/  LDG.E.U8.CONSTANT R19, desc[UR10][R16.64] ;  /* 0x0000000a10137981 */ /* 0x000ea2000c1e9100 */
[----:B------:R-:W-:-:S03]  /*0d60*/  IADD3 R8, P1, PT, R20, UR12, RZ ;  /* 0x0000000c14087c10 */ /* 0x000fc6000ff3e0ff */
[----:B------:R-:W3:Y:S01]  /*0d70*/  LDG.E.U8.CONSTANT R24, desc[UR10][R16.64+0x1] ;  /* 0x0000010a10187981 */ /* 0x000ee2000c1e9100 */
[----:B------:R-:W-:-:S03]  /*0d80*/  LEA.HI.X.SX32 R5, R9, UR13, 0x1, P2 ;  /* 0x0000000d09057c11 */ /* 0x000fc600090f0eff */
[----:B------:R-:W4:Y:S01]  /*0d90*/  LDG.E.U8.CONSTANT R18, desc[UR10][R6.64] ;  /* 0x0000000a06127981 */ /* 0x000f22000c1e9100 */
[----:B------:R-:W-:-:S03]  /*0da0*/  LEA.HI.X.SX32 R9, R20, UR13, 0x1, P1 ;  /* 0x0000000d14097c11 */ /* 0x000fc600088f0eff */
[----:B------:R-:W5:Y:S04]  /*0db0*/  LDG.E.U8.CONSTANT R23, desc[UR10][R6.64+0x1] ;  /* 0x0000010a06177981 */ /* 0x000f68000c1e9100 */
[----:B------:R-:W5:Y:S04]  /*0dc0*/  LDG.E.U8.CONSTANT R21, desc[UR10][R4.64] ;  /* 0x0000000a04157981 */ /* 0x000f68000c1e9100 */
[----:B------:R-:W5:Y:S04]  /*0dd0*/  LDG.E.U8.CONSTANT R25, desc[UR10][R4.64+0x1] ;  /* 0x0000010a04197981 */ /* 0x000f68000c1e9100 */
[----:B------:R-:W5:Y:S04]  /*0de0*/  LDG.E.U8.CONSTANT R22, desc[UR10][R8.64] ;  /* 0x0000000a08167981 */ /* 0x000f68000c1e9100 */
[----:B------:R-:W5:Y:S01]  /*0df0*/  LDG.E.U8.CONSTANT R26, desc[UR10][R8.64+0x1] ;  /* 0x0000010a081a7981 */ /* 0x000f62000c1e9100 */
[----:B--2---:R-:W-:-:S02]  /*0e00*/  I2FP.F32.U32 R20, R19 ;  /* 0x0000001300147245 */ /* 0x004fc40000201000 */
[----:B---3--:R-:W-:-:S03]  /*0e10*/  I2FP.F32.U32 R24, R24 ;  /* 0x0000001800187245 */ /* 0x008fc60000201000 */
[C---:B------:R-:W-:Y:S01]  /*0e20*/  FMUL R19, R3.reuse, R20 ;  /* 0x0000001403137220 */ /* 0x040fe20000400000 */
[----:B----4-:R-:W-:Y:S01]  /*0e30*/  I2FP.F32.U32 R17, R18 ;  /* 0x0000001200117245 */ /* 0x010fe20000201000 */
[----:B------:R-:W-:Y:S01]  /*0e40*/  FMUL R24, R3, R24 ;  /* 0x0000001803187220 */ /* 0x000fe20000400000 */
[----:B-----5:R-:W-:-:S03]  /*0e50*/  I2FP.F32.U32 R23, R23 ;  /* 0x0000001700177245 */ /* 0x020fc60000201000 */
[C---:B------:R-:W-:Y:S01]  /*0e60*/  FFMA R16, R10.reuse, R17, R19 ;  /* 0x000000110a107223 */ /* 0x040fe20000000013 */
        /* <DEDUP_REMOVED lines=8> */
[----:B------:R-:W-:Y:S02]  /*0ef0*/  FFMA R4, R0, R9, R4 ;  /* 0x0000000900047223 */ /* 0x000fe40000000004 */
[----:B------:R-:W-:Y:S02]  /*0f00*/  FADD R5, R5, 0.5 ;  /* 0x3f00000005057421 */ /* 0x000fe40000000000 */
[----:B------:R-:W-:-:S03]  /*0f10*/  FADD R4, R4, 0.5 ;  /* 0x3f00000004047421 */ /* 0x000fc60000000000 */
[----:B------:R-:W-:Y:S02]  /*0f20*/  FMNMX R5, RZ, R5, !PT ;  /* 0x00000005ff057209 */ /* 0x000fe40007800000 */
[----:B------:R-:W-:Y:S02]  /*0f30*/  FMNMX R4, RZ, R4, !PT ;  /* 0x00000004ff047209 */ /* 0x000fe40007800000 */
[----:B------:R-:W-:Y:S01]  /*0f40*/  FMNMX R6, R5, 255, PT ;  /* 0x437f000005067809 */ /* 0x000fe20003800000 */
[----:B------:R-:W-:Y:S01]  /*0f50*/  VIADD R5, R2, UR4 ;  /* 0x0000000402057c36 */ /* 0x000fe20008000000 */
[----:B------:R-:W-:Y:S01]  /*0f60*/  FMNMX R8, R4, 255, PT ;  /* 0x437f000004087809 */ /* 0x000fe20003800000 */
[----:B------:R-:W-:Y:S01]  /*0f70*/  UIADD3 UR4, UPT, UPT, UR4, 0x2, URZ ;  /* 0x0000000204047890 */ /* 0x000fe2000fffe0ff */
[----:B------:R-:W0:Y:S02]  /*0f80*/  F2I.U32.TRUNC.NTZ R7, R6 ;  /* 0x0000000600077305 */ /* 0x000e24000020f000 */
[----:B------:R-:W-:-:S04]  /*0f90*/  IADD3 R4, P1, PT, R5, UR14, RZ ;  /* 0x0000000e05047c10 */ /* 0x000fc8000ff3e0ff */
[----:B------:R-:W-:Y:S02]  /*0fa0*/  LEA.HI.X.SX32 R5, R5, UR15, 0x1, P1 ;  /* 0x0000000f05057c11 */ /* 0x000fe400088f0eff */
[----:B------:R-:W1:Y:S03]  /*0fb0*/  F2I.U32.TRUNC.NTZ R9, R8 ;  /* 0x0000000800097305 */ /* 0x000e66000020f000 */
[----:B0-----:R0:W-:Y:S04]  /*0fc0*/  STG.E.U8 desc[UR10][R4.64], R7 ;  /* 0x0000000704007986 */ /* 0x0011e8000c10110a */
[----:B-1----:R0:W-:Y:S02]  /*0fd0*/  STG.E.U8 desc[UR10][R4.64+0x1], R9 ;  /* 0x0000010904007986 */ /* 0x0021e4000c10110a */
.L_x_30:
[----:B------:R-:W-:Y:S05]  /*0fe0*/  @P0 EXIT ;  /* 0x000000000000094d */ /* 0x000fea0003800000 */
[----:B------:R-:W1:Y:S01]  /*0ff0*/  LDCU.128 UR12, c[0x0][0x380] ;  /* 0x00007000ff0c77ac */ /* 0x000e620008000c00 */
[----:B------:R-:W-:Y:S01]  /*1000*/  VIADD R13, R13, UR4 ;  /* 0x000000040d0d7c36 */ /* 0x000fe20008000000 */
[----:B------:R-:W-:Y:S01]  /*1010*/  IADD3 R15, PT, PT, R15, UR4, RZ ;  /* 0x000000040f0f7c10 */ /* 0x000fe2000fffe0ff */
[----:B------:R-:W-:Y:S02]  /*1020*/  VIADD R12, R12, UR4 ;  /* 0x000000040c0c7c36 */ /* 0x000fe40008000000 */
[----:B------:R-:W-:Y:S01]  /*1030*/  VIADD R14, R14, UR4 ;  /* 0x000000040e0e7c36 */ /* 0x000fe20008000000 */
[C---:B-1----:R-:W-:Y:S02]  /*1040*/  IADD3 R6, P1, PT, R13.reuse, UR12, RZ ;  /* 0x0000000c0d067c10 */ /* 0x042fe4000ff3e0ff */
[----:B0-----:R-:W-:Y:S02]  /*1050*/  IADD3 R4, P0, PT, R12, UR12, RZ ;  /* 0x0000000c0c047c10 */ /* 0x001fe4000ff1e0ff */
[----:B------:R-:W-:-:S02]  /*1060*/  LEA.HI.X.SX32 R7, R13, UR13, 0x1, P1 ;  /* 0x0000000d0d077c11 */ /* 0x000fc400088f0eff */
[----:B------:R-:W-:Y:S02]  /*1070*/  IADD3 R8, P1, PT, R14, UR12, RZ ;  /* 0x0000000c0e087c10 */ /* 0x000fe4000ff3e0ff */
[----:B------:R-:W-:Y:S01]  /*1080*/  LEA.HI.X.SX32 R5, R12, UR13, 0x1, P0 ;  /* 0x0000000d0c057c11 */ /* 0x000fe200080f0eff */
[----:B------:R-:W2:Y:S01]  /*1090*/  LDG.E.U8.CONSTANT R6, desc[UR10][R6.64] ;  /* 0x0000000a06067981 */ /* 0x000ea2000c1e9100 */
[C---:B------:R-:W-:Y:S02]  /*10a0*/  IADD3 R12, P0, PT, R15.reuse, UR12, RZ ;  /* 0x0000000c0f0c7c10 */ /* 0x040fe4000ff1e0ff */
[----:B------:R-:W-:Y:S01]  /*10b0*/  LEA.HI.X.SX32 R9, R14, UR13, 0x1, P1 ;  /* 0x0000000d0e097c11 */ /* 0x000fe200088f0eff */
[----:B------:R-:W3:Y:S01]  /*10c0*/  LDG.E.U8.CONSTANT R4, desc[UR10][R4.64] ;  /* 0x0000000a04047981 */ /* 0x000ee2000c1e9100 */
[----:B------:R-:W-:-:S03]  /*10d0*/  LEA.HI.X.SX32 R13, R15, UR13, 0x1, P0 ;  /* 0x0000000d0f0d7c11 */ /* 0x000fc600080f0eff */
[----:B------:R-:W4:Y:S04]  /*10e0*/  LDG.E.U8.CONSTANT R8, desc[UR10][R8.64] ;  /* 0x0000000a08087981 */ /* 0x000f28000c1e9100 */
[----:B------:R-:W5:Y:S01]  /*10f0*/  LDG.E.U8.CONSTANT R12, desc[UR10][R12.64] ;  /* 0x0000000a0c0c7981 */ /* 0x000f62000c1e9100 */
[----:B--2---:R-:W-:Y:S02]  /*1100*/  I2FP.F32.U32 R14, R6 ;  /* 0x00000006000e7245 */ /* 0x004fe40000201000 */
[----:B---3--:R-:W-:-:S03]  /*1110*/  I2FP.F32.U32 R15, R4 ;  /* 0x00000004000f7245 */ /* 0x008fc60000201000 */
[----:B------:R-:W-:Y:S01]  /*1120*/  FMUL R3, R3, R14 ;  /* 0x0000000e03037220 */ /* 0x000fe20000400000 */
[----:B----4-:R-:W-:-:S03]  /*1130*/  I2FP.F32.U32 R14, R8 ;  /* 0x00000008000e7245 */ /* 0x010fc60000201000 */
[----:B------:R-:W-:Y:S01]  /*1140*/  FFMA R10, R10, R15, R3 ;  /* 0x0000000f0a0a7223 */ /* 0x000fe20000000003 */
[----:B-----5:R-:W-:-:S03]  /*1150*/  I2FP.F32.U32 R3, R12 ;  /* 0x0000000c00037245 */ /* 0x020fc60000201000 */
[----:B------:R-:W-:-:S04]  /*1160*/  FFMA R11, R11, R14, R10 ;  /* 0x0000000e0b0b7223 */ /* 0x000fc8000000000a */
[----:B------:R-:W-:-:S04]  /*1170*/  FFMA R3, R0, R3, R11 ;  /* 0x0000000300037223 */ /* 0x000fc8000000000b */
[----:B------:R-:W-:-:S05]  /*1180*/  FADD R3, R3, 0.5 ;  /* 0x3f00000003037421 */ /* 0x000fca0000000000 */
[----:B------:R-:W-:-:S04]  /*1190*/  FMNMX R3, RZ, R3, !PT ;  /* 0x00000003ff037209 */ /* 0x000fc80007800000 */
[----:B------:R-:W-:Y:S01]  /*11a0*/  FMNMX R0, R3, 255, PT ;  /* 0x437f000003007809 */ /* 0x000fe20003800000 */
[----:B------:R-:W-:-:S03]  /*11b0*/  VIADD R3, R2, UR4 ;  /* 0x0000000402037c36 */ /* 0x000fc60008000000 */
[----:B------:R-:W0:Y:S02]  /*11c0*/  F2I.U32.TRUNC.NTZ R5, R0 ;  /* 0x0000000000057305 */ /* 0x000e24000020f000 */
[----:B------:R-:W-:-:S04]  /*11d0*/  IADD3 R2, P0, PT, R3, UR14, RZ ;  /* 0x0000000e03027c10 */ /* 0x000fc8000ff1e0ff */
[----:B------:R-:W-:-:S05]  /*11e0*/  LEA.HI.X.SX32 R3, R3, UR15, 0x1, P0 ;  /* 0x0000000f03037c11 */ /* 0x000fca00080f0eff */
[----:B0-----:R-:W-:Y:S01]  /*11f0*/  STG.E.U8 desc[UR10][R2.64], R5 ;  /* 0x0000000502007986 */ /* 0x001fe2000c10110a */
[----:B------:R-:W-:Y:S05]  /*1200*/  EXIT ;  /* 0x000000000000794d */ /* 0x000fea0003800000 */
.L_x_25:
[----:B------:R-:W-:Y:S01]  /*1210*/  IABS R3, R7 ;  /* 0x0000000700037213 */ /* 0x000fe20000000000 */
[----:B------:R-:W0:Y:S01]  /*1220*/  LDC R12, c[0x0][0x394] ;  /* 0x0000e500ff0c7b82 */ /* 0x000e220000000800 */
[----:B------:R-:W-:Y:S02]  /*1230*/  IABS R0, R6 ;  /* 0x0000000600007213 */ /* 0x000fe40000000000 */
[----:B------:R-:W2:Y:S01]  /*1240*/  I2F.RP R13, R3 ;  /* 0x00000003000d7306 */ /* 0x000ea20000209400 */
[----:B------:R-:W-:-:S04]  /*1250*/  IABS R17, R8 ;  /* 0x0000000800117213 */ /* 0x000fc80000000000 */
[----:B------:R-:W3:Y:S03]  /*1260*/  LDC R9, c[0x0][0x390] ;  /* 0x0000e400ff097b82 */ /* 0x000ee60000000800 */
[----:B------:R-:W4:Y:S08]  /*1270*/  I2F.RP R16, R0 ;  /* 0x0000000000107306 */ /* 0x000f300000209400 */
[----:B--2---:R-:W2:Y:S08]  /*1280*/  MUFU.RCP R13, R13 ;  /* 0x0000000d000d7308 */ /* 0x004eb00000001000 */
[----:B----4-:R-:W4:Y:S01]  /*1290*/  MUFU.RCP R16, R16 ;  /* 0x0000001000107308 */ /* 0x010f220000001000 */
[----:B---3--:R-:W-:-:S02]  /*12a0*/  IABS R19, R9 ;  /* 0x0000000900137213 */ /* 0x008fc40000000000 */
[----:B------:R-:W-:Y:S01]  /*12b0*/  LOP3.LUT R9, R9, R6, RZ, 0x3c, !PT ;  /* 0x0000000609097212 */ /* 0x000fe200078e3cff */
[----:B--2---:R-:W-:-:S04]  /*12c0*/  VIADD R14, R13, 0xffffffe ;  /* 0x0ffffffe0d0e7836 */ /* 0x004fc80000000000 */
[----:B------:R2:W3:Y:S01]  /*12d0*/  F2I.FTZ.U32.TRUNC.NTZ R15, R14 ;  /* 0x0000000e000f7305 */ /* 0x0004e2000021f000 */
[----:B----4-:R-:W-:-:S07]  /*12e0*/  VIADD R10, R16, 0xffffffe ;  /* 0x0ffffffe100a7836 */ /* 0x010fce0000000000 */
[----:B------:R4:W5:Y:S01]  /*12f0*/  F2I.FTZ.U32.TRUNC.NTZ R11, R10 ;  /* 0x0000000a000b7305 */ /* 0x000962000021f000 */
[----:B--2---:R-:W-:Y:S02]  /*1300*/  IMAD.MOV.U32 R14, RZ, RZ, RZ ;  /* 0x000000ffff0e7224 */ /* 0x004fe400078e00ff */
[----:B---3--:R-:W-:Y:S02]  /*1310*/  IMAD.MOV R18, RZ, RZ, -R15 ;  /* 0x000000ffff127224 */ /* 0x008fe400078e0a0f */
[----:B----4-:R-:W-:Y:S02]  /*1320*/  IMAD.MOV.U32 R10, RZ, RZ, RZ ;  /* 0x000000ffff0a7224 */ /* 0x010fe400078e00ff */
[----:B------:R-:W-:Y:S01]  /*1330*/  IMAD R13, R18, R3, RZ ;  /* 0x00000003120d7224 */ /* 0x000fe200078e02ff */
[----:B0-----:R-:W-:Y:S02]  /*1340*/  IABS R18, R12 ;  /* 0x0000000c00127213 */ /* 0x001fe40000000000 */
[----:B------:R-:W-:Y:S01]  /*1350*/  LOP3.LUT R12, R12, R7, RZ, 0x3c, !PT ;  /* 0x000000070c0c7212 */ /* 0x000fe200078e3cff */
[----:B-----5:R-:W-:-:S02]  /*1360*/  IMAD.MOV R16, RZ, RZ, -R11 ;  /* 0x000000ffff107224 */ /* 0x020fc400078e0a0b */
[----:B------:R-:W-:Y:S01]  /*1370*/  IMAD.HI.U32 R14, R15, R13, R14 ;  /* 0x0000000d0f0e7227 */ /* 0x000fe200078e000e */
[----:B------:R-:W-:-:S03]  /*1380*/  ISETP.GE.AND P2, PT, R12, RZ, PT ;  /* 0x000000ff0c00720c */ /* 0x000fc60003f46270 */
[----:B------:R-:W-:Y:S02]  /*1390*/  IMAD.MOV.U32 R13, RZ, RZ, R16 ;  /* 0x000000ffff0d7224 */ /* 0x000fe400078e0010 */
[----:B------:R-:W-:Y:S02]  /*13a0*/  IMAD.MOV.U32 R15, RZ, RZ, R17 ;  /* 0x000000ffff0f7224 */ /* 0x000fe400078e0011 */
[----:B------:R-:W-:Y:S02]  /*13b0*/  IMAD.MOV.U32 R16, RZ, RZ, R18 ;  /* 0x000000ffff107224 */ /* 0x000fe400078e0012 */
[----:B------:R-:W-:Y:S02]  /*13c0*/  IMAD R17, R13, R0, RZ ;  /* 0x000000000d117224 */ /* 0x000fe400078e02ff */
[----:B------:R-:W-:-:S04]  /*13d0*/  IMAD.HI.U32 R13, R14, R15, RZ ;  /* 0x0000000f0e0d7227 */ /* 0x000fc800078e00ff */
[----:B------:R-:W-:-:S04]  /*13e0*/  IMAD.HI.U32 R14, R14, R16, RZ ;  /* 0x000000100e0e7227 */ /* 0x000fc800078e00ff */
[----:B------:R-:W-:Y:S02]  /*13f0*/  IMAD.MOV R18, RZ, RZ, -R14 ;  /* 0x000000ffff127224 */ /* 0x000fe400078e0a0e */
[----:B------:R-:W-:-:S04]  /*1400*/  IMAD.HI.U32 R11, R11, R17, R10 ;  /* 0x000000110b0b7227 */ /* 0x000fc800078e000a */
[----:B------:R-:W-:Y:S02]  /*1410*/  IMAD.MOV R10, RZ, RZ, -R13 ;  /* 0x000000ffff0a7224 */ /* 0x000fe400078e0a0d */
[C---:B------:R-:W-:Y:S02]  /*1420*/  IMAD R16, R3.reuse, R18, R16 ;  /* 0x0000001203107224 */ /* 0x040fe400078e0210 */
[C---:B------:R-:W-:Y:S02]  /*1430*/  IMAD R10, R3.reuse, R10, R15 ;  /* 0x0000000a030a7224 */ /* 0x040fe400078e020f */
[----:B------:R-:W-:Y:S01]  /*1440*/  IMAD.MOV.U32 R17, RZ, RZ, R19 ;  /* 0x000000ffff117224 */ /* 0x000fe200078e0013 */
[C---:B------:R-:W-:Y:S02]  /*1450*/  ISETP.GT.U32.AND P6, PT, R3.reuse, R16, PT ;  /* 0x000000100300720c */ /* 0x040fe40003fc4070 */
[----:B------:R-:W-:Y:S01]  /*1460*/  ISETP.GT.U32.AND P1, PT, R3, R10, PT ;  /* 0x0000000a0300720c */ /* 0x000fe20003f24070 */
[----:B------:R-:W-:-:S04]  /*1470*/  IMAD.HI.U32 R11, R11, R17, RZ ;  /* 0x000000110b0b7227 */ /* 0x000fc800078e00ff */
[----:B------:R-:W-:-:S04]  /*1480*/  IMAD.MOV R15, RZ, RZ, -R11 ;  /* 0x000000ffff0f7224 */ /* 0x000fc800078e0a0b */
[----:B------:R-:W-:Y:S02]  /*1490*/  IMAD R15, R0, R15, R17 ;  /* 0x0000000f000f7224 */ /* 0x000fe400078e0211 */
[--C-:B------:R-:W-:Y:S01]  /*14a0*/  @!P6 IMAD.IADD R16, R16, 0x1, -R3.reuse ;  /* 0x000000011010e824 */ /* 0x100fe200078e0a03 */
[----:B------:R-:W-:Y:S01]  /*14b0*/  @!P6 IADD3 R14, PT, PT, R14, 0x1, RZ ;  /* 0x000000010e0ee810 */ /* 0x000fe20007ffe0ff */
[----:B------:R-:W-:Y:S01]  /*14c0*/  @!P1 IMAD.IADD R10, R10, 0x1, -R3 ;  /* 0x000000010a0a9824 */ /* 0x000fe200078e0a03 */
[----:B------:R-:W-:Y:S01]  /*14d0*/  ISETP.GT.U32.AND P3, PT, R0, R15, PT ;  /* 0x0000000f0000720c */ /* 0x000fe20003f64070 */
[----:B------:R-:W-:Y:S01]  /*14e0*/  @!P1 VIADD R13, R13, 0x1 ;  /* 0x000000010d0d9836 */ /* 0x000fe20000000000 */
[-C--:B------:R-:W-:Y:S02]  /*14f0*/  ISETP.GE.U32.AND P4, PT, R16, R3.reuse, PT ;  /* 0x000000031000720c */ /* 0x080fe40003f86070 */
[----:B------:R-:W-:Y:S02]  /*1500*/  ISETP.GE.U32.AND P5, PT, R10, R3, PT ;  /* 0x000000030a00720c */ /* 0x000fe40003fa6070 */
[----:B------:R-:W-:-:S02]  /*1510*/  LOP3.LUT R10, R8, R7, RZ, 0x3c, !PT ;  /* 0x00000007080a7212 */ /* 0x000fc400078e3cff */
[----:B------:R-:W-:Y:S02]  /*1520*/  I2FP.F32.S32 R3, UR9 ;  /* 0x0000000900037c45 */ /* 0x000fe40008201400 */
[----:B------:R-:W-:Y:S02]  /*1530*/  ISETP.GE.AND P0, PT, R10, RZ, PT ;  /* 0x000000ff0a00720c */ /* 0x000fe40003f06270 */
[----:B------:R-:W0:Y:S01]  /*1540*/  MUFU.RCP R10, R3 ;  /* 0x00000003000a7308 */ /* 0x000e220000001000 */
[----:B------:R-:W-:Y:S02]  /*1550*/  @!P3 IMAD.IADD R15, R15, 0x1, -R0 ;  /* 0x000000010f0fb824 */ /* 0x000fe400078e0a00 */
[----:B------:R-:W-:Y:S01]  /*1560*/  @P4 VIADD R14, R14, 0x1 ;  /* 0x000000010e0e4836 */ /* 0x000fe20000000000 */
[----:B------:R-:W-:Y:S01]  /*1570*/  ISETP.GE.AND P4, PT, R9, RZ, PT ;  /* 0x000000ff0900720c */ /* 0x000fe20003f86270 */
[----:B------:R-:W-:Y:S01]  /*1580*/  @P5 VIADD R13, R13, 0x1 ;  /* 0x000000010d0d5836 */ /* 0x000fe20000000000 */
[----:B------:R-:W-:Y:S01]  /*1590*/  ISETP.GE.U32.AND P1, PT, R15, R0, PT ;  /* 0x000000000f00720c */ /* 0x000fe20003f26070 */
[----:B------:R-:W-:Y:S01]  /*15a0*/  @!P2 IMAD.MOV R14, RZ, RZ, -R14 ;  /* 0x000000ffff0ea224 */ /* 0x000fe200078e0a0e */
[----:B------:R-:W-:Y:S01]  /*15b0*/  ISETP.NE.AND P5, PT, R7, RZ, PT ;  /* 0x000000ff0700720c */ /* 0x000fe20003fa5270 */
[----:B------:R-:W-:Y:S01]  /*15c0*/  @!P3 VIADD R11, R11, 0x1 ;  /* 0x000000010b0bb836 */ /* 0x000fe20000000000 */
[----:B------:R-:W-:Y:S01]  /*15d0*/  LOP3.LUT R0, RZ, R7, RZ, 0x33, !PT ;  /* 0x00000007ff007212 */ /* 0x000fe200078e33ff */
[----:B------:R-:W-:Y:S01]  /*15e0*/  @!P0 IMAD.MOV R13, RZ, RZ, -R13 ;  /* 0x000000ffff0d8224 */ /* 0x000fe200078e0a0d */
[----:B------:R-:W-:-:S02]  /*15f0*/  ISETP.NE.AND P2, PT, R6, RZ, PT ;  /* 0x000000ff0600720c */ /* 0x000fc40003f45270 */
[C---:B------:R-:W-:Y:S02]  /*1600*/  SEL R14, R0.reuse, R14, !P5 ;  /* 0x0000000e000e7207 */ /* 0x040fe40006800000 */
[----:B------:R-:W-:Y:S01]  /*1610*/  SEL R12, R0, R13, !P5 ;  /* 0x0000000d000c7207 */ /* 0x000fe20006800000 */
[----:B0-----:R-:W-:Y:S01]  /*1620*/  FFMA R15, -R3, R10, 1 ;  /* 0x3f800000030f7423 */ /* 0x001fe2000000010a */
[----:B------:R-:W-:Y:S01]  /*1630*/  I2FP.F32.S32 R16, R14 ;  /* 0x0000000e00107245 */ /* 0x000fe20000201400 */
[----:B------:R-:W-:Y:S02]  /*1640*/  @P1 VIADD R11, R11, 0x1 ;  /* 0x000000010b0b1836 */ /* 0x000fe40000000000 */
[----:B------:R-:W-:Y:S01]  /*1650*/  FFMA R0, R10, R15, R10 ;  /* 0x0000000f0a007223 */ /* 0x000fe2000000000a */
[----:B------:R-:W0:Y:S01]  /*1660*/  FCHK P0, R16, R3 ;  /* 0x0000000310007302 */ /* 0x000e220000000000 */
[----:B------:R-:W-:Y:S02]  /*1670*/  IMAD.MOV.U32 R9, RZ, RZ, R11 ;  /* 0x000000ffff097224 */ /* 0x000fe400078e000b */
[----:B------:R-:W-:-:S02]  /*1680*/  IMAD.MOV R10, RZ, RZ, -R12 ;  /* 0x000000ffff0a7224 */ /* 0x000fc400078e0a0c */
[C---:B------:R-:W-:Y:S01]  /*1690*/  FFMA R11, R0.reuse, R16, RZ ;  /* 0x00000010000b7223 */ /* 0x040fe200000000ff */
[----:B------:R-:W-:Y:S01]  /*16a0*/  @!P4 IMAD.MOV R9, RZ, RZ, -R9 ;  /* 0x000000ffff09c224 */ /* 0x000fe200078e0a09 */
[----:B------:R-:W-:Y:S01]  /*16b0*/  @!P2 LOP3.LUT R9, RZ, R6, RZ, 0x33, !PT ;  /* 0x00000006ff09a212 */ /* 0x000fe200078e33ff */
[----:B------:R-:W-:Y:S02]  /*16c0*/  IMAD R13, R7, R10, R8 ;  /* 0x0000000a070d7224 */ /* 0x000fe400078e0208 */
[----:B------:R-:W-:Y:S02]  /*16d0*/  FFMA R7, -R3, R11, R16 ;  /* 0x0000000b03077223 */ /* 0x000fe40000000110 */
[----:B------:R-:W-:Y:S02]  /*16e0*/  IMAD R6, R13, R14, RZ ;  /* 0x0000000e0d067224 */ /* 0x000fe400078e02ff */
[----:B------:R-:W-:Y:S01]  /*16f0*/  FFMA R7, R0, R7, R11 ;  /* 0x0000000700077223 */ /* 0x000fe2000000000b */
[----:B------:R-:W-:Y:S01]  /*1700*/  IMAD R8, R12, R9, RZ ;  /* 0x000000090c087224 */ /* 0x000fe200078e02ff */
[----:B0-----:R-:W-:Y:S06]  /*1710*/  @!P0 BRA `(.L_x_31) ;  /* 0x0000000000108947 */ /* 0x001fec0003800000 */
[----:B------:R-:W-:Y:S01]  /*1720*/  IMAD.MOV.U32 R0, RZ, RZ, R16 ;  /* 0x000000ffff007224 */ /* 0x000fe200078e0010 */
[----:B------:R-:W-:-:S07]  /*1730*/  MOV R10, 0x1750 ;  /* 0x00001750000a7802 */ /* 0x000fce0000000f00 */
[----:B-1----:R-:W-:Y:S05]  /*1740*/  CALL.REL.NOINC `($__internal_1_$__cuda_sm3x_div_rn_noftz_f32_slowpath) ;  /* 0x0000000c00f47944 */ /* 0x002fea0003c00000 */
[----:B------:R-:W-:-:S07]  /*1750*/  IMAD.MOV.U32 R7, RZ, RZ, R0 ;  /* 0x000000ffff077224 */ /* 0x000fce00078e0000 */
.L_x_31:
[----:B------:R-:W0:Y:S01]  /*1760*/  LDCU UR4, c[0x0][0x398] ;  /* 0x00007300ff0477ac */ /* 0x000e220008000800 */
[----:B------:R-:W-:Y:S02]  /*1770*/  I2FP.F32.S32 R9, R9 ;  /* 0x0000000900097245 */ /* 0x000fe40000201400 */
[----:B0-----:R-:W-:-:S04]  /*1780*/  I2FP.F32.U32 R12, UR4 ;  /* 0x00000004000c7c45 */ /* 0x001fc80008201000 */
[----:B------:R-:W0:Y:S08]  /*1790*/  MUFU.RCP R3, R12 ;  /* 0x0000000c00037308 */ /* 0x000e300000001000 */
[----:B------:R-:W2:Y:S01]  /*17a0*/  FCHK P0, R9, R12 ;  /* 0x0000000c09007302 */ /* 0x000ea20000000000 */
[----:B0-----:R-:W-:-:S04]  /*17b0*/  FFMA R0, -R12, R3, 1 ;  /* 0x3f8000000c007423 */ /* 0x001fc80000000103 */
[----:B------:R-:W-:-:S04]  /*17c0*/  FFMA R0, R3, R0, R3 ;  /* 0x0000000003007223 */ /* 0x000fc80000000003 */
[----:B------:R-:W-:-:S04]  /*17d0*/  FFMA R3, R0, R9, RZ ;  /* 0x0000000900037223 */ /* 0x000fc800000000ff */
[----:B------:R-:W-:-:S04]  /*17e0*/  FFMA R10, -R12, R3, R9 ;  /* 0x000000030c0a7223 */ /* 0x000fc80000000109 */
[----:B------:R-:W-:Y:S01]  /*17f0*/  FFMA R0, R0, R10, R3 ;  /* 0x0000000a00007223 */ /* 0x000fe20000000003 */
[----:B--2---:R-:W-:Y:S06]  /*1800*/  @!P0 BRA `(.L_x_32) ;  /* 0x0000000000108947 */ /* 0x004fec0003800000 */
[----:B------:R-:W-:Y:S01]  /*1810*/  IMAD.MOV.U32 R0, RZ, RZ, R9 ;  /* 0x000000ffff007224 */ /* 0x000fe200078e0009 */
[----:B------:R-:W-:Y:S01]  /*1820*/  MOV R10, 0x1850 ;  /* 0x00001850000a7802 */ /* 0x000fe20000000f00 */
[----:B------:R-:W-:-:S07]  /*1830*/  IMAD.MOV.U32 R3, RZ, RZ, R12 ;  /* 0x000000ffff037224 */ /* 0x000fce00078e000c */
[----:B-1----:R-:W-:Y:S05]  /*1840*/  CALL.REL.NOINC `($__internal_1_$__cuda_sm3x_div_rn_noftz_f32_slowpath) ;  /* 0x0000000c00b47944 */ /* 0x002fea0003c00000 */
.L_x_32:
[----:B------:R-:W0:Y:S01]  /*1850*/  LDCU UR5, c[0x0][0x3a8] ;  /* 0x00007500ff0577ac */ /* 0x000e220008000800 */
[----:B------:R-:W-:Y:S02]  /*1860*/  I2FP.F32.U32 R5, R5 ;  /* 0x0000000500057245 */ /* 0x000fe40000201000 */
[----:B------:R-:W-:Y:S02]  /*1870*/  I2FP.F32.S32 R4, R4 ;  /* 0x0000000400047245 */ /* 0x000fe40000201400 */
[----:B------:R-:W-:Y:S01]  /*1880*/  I2FP.F32.S32 R3, R8 ;  /* 0x0000000800037245 */ /* 0x000fe20000201400 */
[----:B------:R-:W-:Y:S02]  /*1890*/  FADD R5, R5, 0.5 ;  /* 0x3f00000005057421 */ /* 0x000fe40000000000 */
[----:B------:R-:W-:Y:S02]  /*18a0*/  FADD R8, R4, 0.5 ;  /* 0x3f00000004087421 */ /* 0x000fe40000000000 */
[----:B------:R-:W-:-:S04]  /*18b0*/  FFMA R0, R5, R0, -0.5 ;  /* 0xbf00000005007423 */ /* 0x000fc80000000000 */
[----:B------:R-:W-:Y:S01]  /*18c0*/  FADD R9, R0, R3 ;  /* 0x0000000300097221 */ /* 0x000fe20000000000 */
[----:B0-----:R-:W-:-:S06]  /*18d0*/  UISETP.GE.AND UP0, UPT, UR5, 0x1, UPT ;  /* 0x000000010500788c */ /* 0x001fcc000bf06270 */
[----:B------:R-:W-:-:S13]  /*18e0*/  PLOP3.LUT P0, PT, PT, PT, UP0, 0x80, 0x8 ;  /* 0x000000000008781c */ /* 0x000fda0003f0f008 */
[----:B-1----:R-:W-:Y:S05]  /*18f0*/  @!P0 EXIT ;  /* 0x000000000000894d */ /* 0x002fea0003800000 */
[----:B------:R-:W0:Y:S01]  /*1900*/  LDC.64 R4, c[0x0][0x390] ;  /* 0x0000e400ff047b82 */ /* 0x000e220000000a00 */
[----:B------:R-:W-:Y:S01]  /*1910*/  I2FP.F32.S32 R6, R6 ;  /* 0x0000000600067245 */ /* 0x000fe20000201400 */
[----:B------:R-:W-:Y:S01]  /*1920*/  FFMA R7, R8, R7, -0.5 ;  /* 0xbf00000008077423 */ /* 0x000fe20000000007 */
[----:B------:R-:W-:Y:S01]  /*1930*/  F2I.FLOOR.NTZ R0, R9 ;  /* 0x0000000900007305 */ /* 0x000fe20000207100 */
[----:B------:R-:W-:Y:S02]  /*1940*/  UISETP.GE.U32.AND UP0, UPT, UR5, 0x4, UPT ;  /* 0x000000040500788c */ /* 0x000fe4000bf06070 */
[----:B------:R-:W-:Y:S01]  /*1950*/  FADD R12, R7, R6 ;  /* 0x00000006070c7221 */ /* 0x000fe20000000000 */
[----:B------:R-:W-:Y:S01]  /*1960*/  ULOP3.LUT UR8, UR5, 0x3, URZ, 0xc0, !UPT ;  /* 0x0000000305087892 */ /* 0x000fe2000f8ec0ff */
[----:B------:R-:W-:-:S03]  /*1970*/  UMOV UR4, URZ ;  /* 0x000000ff00047c82 */ /* 0x000fc60008000000 */
[----:B------:R-:W1:Y:S08]  /*1980*/  FRND.FLOOR R6, R9 ;  /* 0x0000000900067307 */ /* 0x000e700000205000 */
[----:B------:R-:W2:Y:S01]  /*1990*/  FRND.FLOOR R3, R12 ;  /* 0x0000000c00037307 */ /* 0x000ea20000205000 */
[----:B0-----:R-:W-:Y:S02]  /*19a0*/  VIADD R7, R4, 0xffffffff ;  /* 0xffffffff04077836 */ /* 0x001fe40000000000 */
[----:B------:R-:W-:-:S05]  /*19b0*/  VIADD R14, R5, 0xffffffff ;  /* 0xffffffff050e7836 */ /* 0x000fca0000000000 */
[----:B------:R-:W0:Y:S01]  /*19c0*/  F2I.FLOOR.NTZ R13, R12 ;  /* 0x0000000c000d7305 */ /* 0x000e220000207100 */
[----:B-1----:R-:W-:Y:S01]  /*19d0*/  FADD R4, R9, -R6 ;  /* 0x8000000609047221 */ /* 0x002fe20000000000 */
[C---:B------:R-:W-:Y:S02]  /*19e0*/  VIADDMNMX.RELU R6, R0.reuse, 0x1, R7, PT ;  /* 0x0000000100067846 */ /* 0x040fe40003801107 */
[----:B------:R-:W-:Y:S01]  /*19f0*/  VIMNMX.RELU R8, PT, PT, R0, R7, PT ;  /* 0x0000000700087248 */ /* 0x000fe20003fe1100 */
[----:B------:R-:W-:Y:S01]  /*1a00*/  FADD R10, -R4, 1 ;  /* 0x3f800000040a7421 */ /* 0x000fe20000000100 */
[----:B--2---:R-:W-:-:S04]  /*1a10*/  FADD R3, R12, -R3 ;  /* 0x800000030c037221 */ /* 0x004fc80000000000 */
[C---:B------:R-:W-:Y:S01]  /*1a20*/  FADD R11, -R3.reuse, 1 ;  /* 0x3f800000030b7421 */ /* 0x040fe20000000100 */
[C---:B------:R-:W-:Y:S01]  /*1a30*/  FMUL R0, R3.reuse, R4 ;  /* 0x0000000403007220 */ /* 0x040fe20000400000 */
[-C--:B------:R-:W-:Y:S01]  /*1a40*/  FMUL R3, R3, R10.reuse ;  /* 0x0000000a03037220 */ /* 0x080fe20000400000 */
        /* <DEDUP_REMOVED lines=14> */
[----:B------:R-:W-:Y:S01]  /*1b30*/  IMAD.MOV.U32 R17, RZ, RZ, R15 ;  /* 0x000000ffff117224 */ /* 0x000fe200078e000f */
[----:B------:R-:W-:Y:S01]  /*1b40*/  MOV R19, R2 ;  /* 0x0000000200137202 */ /* 0x000fe20000000f00 */
[----:B------:R-:W-:Y:S01]  /*1b50*/  IMAD.MOV.U32 R18, RZ, RZ, R14 ;  /* 0x000000ffff127224 */ /* 0x000fe200078e000e */
[----:B------:R-:W-:Y:S01]  /*1b60*/  ULOP3.LUT UR4, UR5, 0x7ffffffc, URZ, 0xc0, !UPT ;  /* 0x7ffffffc05047892 */ /* 0x000fe2000f8ec0ff */
[----:B------:R-:W-:Y:S02]  /*1b70*/  IMAD.MOV.U32 R16, RZ, RZ, R13 ;  /* 0x000000ffff107224 */ /* 0x000fe400078e000d */
[----:B------:R-:W-:Y:S01]  /*1b80*/  IMAD.MOV.U32 R20, RZ, RZ, R12 ;  /* 0x000000ffff147224 */ /* 0x000fe200078e000c */
[----:B------:R-:W-:Y:S02]  /*1b90*/  UIADD3 UR5, UPT, UPT, -UR4, URZ, URZ ;  /* 0x000000ff04057290 */ /* 0x000fe4000fffe1ff */
[----:B0-----:R-:W-:-:S04]  /*1ba0*/  UIADD3 UR6, UP0, UPT, UR6, 0x1, URZ ;  /* 0x0000000106067890 */ /* 0x001fc8000ff1e0ff */
[----:B------:R-:W-:-:S12]  /*1bb0*/  UIADD3.X UR7, UPT, UPT, URZ, UR7, URZ, UP0, !UPT ;  /* 0x00000007ff077290 */ /* 0x000fd800087fe4ff */
.L_x_34:
[----:B0-----:R-:W-:Y:S02]  /*1bc0*/  IADD3 R4, P1, PT, R16, UR6, RZ ;  /* 0x0000000610047c10 */ /* 0x001fe4000ff3e0ff */
[----:B------:R-:W-:Y:S02]  /*1bd0*/  IADD3 R6, P0, PT, R20, UR6, RZ ;  /* 0x0000000614067c10 */ /* 0x000fe4000ff1e0ff */
[----:B------:R-:W-:Y:S02]  /*1be0*/  LEA.HI.X.SX32 R5, R16, UR7, 0x1, P1 ;  /* 0x0000000710057c11 */ /* 0x000fe400088f0eff */
[----:B------:R-:W-:-:S03]  /*1bf0*/  LEA.HI.X.SX32 R7, R20, UR7, 0x1, P0 ;  /* 0x0000000714077c11 */ /* 0x000fc600080f0eff */
[----:B------:R-:W2:Y:S04]  /*1c00*/  LDG.E.U8.CONSTANT R29, desc[UR10][R4.64+-0x1] ;  /* 0xffffff0a041d7981 */ /* 0x000ea8000c1e9100 */
[----:B------:R-:W3:Y:S04]  /*1c10*/  LDG.E.U8.CONSTANT R26, desc[UR10][R6.64+-0x1] ;  /* 0xffffff0a061a7981 */ /* 0x000ee8000c1e9100 */
[----:B------:R-:W4:Y:S04]  /*1c20*/  LDG.E.U8.CONSTANT R25, desc[UR10][R4.64] ;  /* 0x0000000a04197981 */ /* 0x000f28000c1e9100 */
[----:B------:R-:W5:Y:S04]  /*1c30*/  LDG.E.U8.CONSTANT R24, desc[UR10][R6.64] ;  /* 0x0000000a06187981 */ /* 0x000f68000c1e9100 */
[----:B------:R-:W5:Y:S04]  /*1c40*/  LDG.E.U8.CONSTANT R21, desc[UR10][R4.64+0x1] ;  /* 0x0000010a04157981 */ /* 0x000f68000c1e9100 */
[----:B------:R-:W5:Y:S01]  /*1c50*/  LDG.E.U8.CONSTANT R22, desc[UR10][R6.64+0x1] ;  /* 0x0000010a06167981 */ /* 0x000f62000c1e9100 */
[----:B------:R-:W-:-:S03]  /*1c60*/  IADD3 R8, P0, PT, R18, UR6, RZ ;  /* 0x0000000612087c10 */ /* 0x000fc6000ff1e0ff */
[----:B------:R2:W5:Y:S01]  /*1c70*/  LDG.E.U8.CONSTANT R23, desc[UR10][R4.64+0x2] ;  /* 0x0000020a04177981 */ /* 0x000562000c1e9100 */
[----:B------:R-:W-:-:S03]  /*1c80*/  LEA.HI.X.SX32 R9, R18, UR7, 0x1, P0 ;  /* 0x0000000712097c11 */ /* 0x000fc600080f0eff */
[----:B------:R0:W5:Y:S04]  /*1c90*/  LDG.E.U8.CONSTANT R28, desc[UR10][R6.64+0x2] ;  /* 0x0000020a061c7981 */ /* 0x000168000c1e9100 */
[----:B------:R-:W5:Y:S04]  /*1ca0*/  LDG.E.U8.CONSTANT R27, desc[UR10][R8.64+-0x1] ;  /* 0xffffff0a081b7981 */ /* 0x000f68000c1e9100 */
[----:B------:R-:W5:Y:S01]  /*1cb0*/  LDG.E.U8.CONSTANT R6, desc[UR10][R8.64+0x2] ;  /* 0x0000020a08067981 */ /* 0x000f62000c1e9100 */
[----:B--2---:R-:W-:Y:S02]  /*1cc0*/  I2FP.F32.U32 R4, R29 ;  /* 0x0000001d00047245 */ /* 0x004fe40000201000 */
[----:B---3--:R-:W-:-:S03]  /*1cd0*/  I2FP.F32.U32 R29, R26 ;  /* 0x0000001a001d7245 */ /* 0x008fc60000201000 */
[----:B------:R-:W-:Y:S02]  /*1ce0*/  FMUL R26, R3, R4 ;  /* 0x00000004031a7220 */ /* 0x000fe40000400000 */
[----:B------:R-:W1:Y:S01]  /*1cf0*/  LDC.64 R4, c[0x0][0x380] ;  /* 0x0000e000ff047b82 */ /* 0x000e620000000a00 */
[----:B----4-:R-:W-:Y:S01]  /*1d00*/  I2FP.F32.U32 R25, R25 ;  /* 0x0000001900197245 */ /* 0x010fe20000201000 */
[----:B------:R-:W-:Y:S01]  /*1d10*/  FFMA R26, R10, R29, R26 ;  /* 0x0000001d0a1a7223 */ /* 0x000fe2000000001a */
[----:B-----5:R-:W-:-:S03]  /*1d20*/  I2FP.F32.U32 R29, R24 ;  /* 0x00000018001d7245 */ /* 0x020fc60000201000 */
[----:B0-----:R-:W-:Y:S01]  /*1d30*/  FMUL R7, R3, R25 ;  /* 0x0000001903077220 */ /* 0x001fe20000400000 */
[----:B------:R-:W2:Y:S03]  /*1d40*/  LDG.E.U8.CONSTANT R24, desc[UR10][R8.64+0x1] ;  /* 0x0000010a08187981 */ /* 0x000ea6000c1e9100 */
[----:B------:R-:W-:Y:S01]  /*1d50*/  FFMA R7, R10, R29, R7 ;  /* 0x0000001d0a077223 */ /* 0x000fe20000000007 */
[----:B------:R-:W-:Y:S01]  /*1d60*/  I2FP.F32.U32 R29, R21 ;  /* 0x00000015001d7245 */ /* 0x000fe20000201000 */
[----:B------:R0:W3:Y:S01]  /*1d70*/  LDG.E.U8.CONSTANT R25, desc[UR10][R8.64] ;  /* 0x0000000a08197981 */ /* 0x0000e2000c1e9100 */
[----:B------:R-:W-:-:S03]  /*1d80*/  I2FP.F32.U32 R21, R22 ;  /* 0x0000001600157245 */ /* 0x000fc60000201000 */
[----:B------:R-:W-:Y:S01]  /*1d90*/  FMUL R29, R3, R29 ;  /* 0x0000001d031d7220 */ /* 0x000fe20000400000 */
[----:B------:R-:W-:-:S03]  /*1da0*/  I2FP.F32.U32 R23, R23 ;  /* 0x0000001700177245 */ /* 0x000fc60000201000 */
[----:B------:R-:W-:Y:S01]  /*1db0*/  FFMA R22, R10, R21, R29 ;  /* 0x000000150a167223 */ /* 0x000fe2000000001d */
[----:B-1----:R-:W-:Y:S01]  /*1dc0*/  IADD3 R4, P0, PT, R17, R4, RZ ;  /* 0x0000000411047210 */ /* 0x002fe20007f1e0ff */
[----:B------:R-:W-:Y:S01]  /*1dd0*/  FMUL R23, R3, R23 ;  /* 0x0000001703177220 */ /* 0x000fe20000400000 */
[----:B------:R-:W-:Y:S02]  /*1de0*/  I2FP.F32.U32 R21, R28 ;  /* 0x0000001c00157245 */ /* 0x000fe40000201000 */
[----:B------:R-:W-:-:S03]  /*1df0*/  LEA.HI.X.SX32 R5, R17, R5, 0x1, P0 ;  /* 0x0000000511057211 */ /* 0x000fc600000f0eff */
[----:B0-----:R-:W-:Y:S02]  /*1e00*/  FFMA R8, R10, R21, R23 ;  /* 0x000000150a087223 */ /* 0x001fe40000000017 */
[----:B------:R-:W4:Y:S04]  /*1e10*/  LDG.E.U8.CONSTANT R28, desc[UR10][R4.64] ;  /* 0x0000000a041c7981 */ /* 0x000f28000c1e9100 */
[----:B------:R-:W5:Y:S04]  /*1e20*/  LDG.E.U8.CONSTANT R21, desc[UR10][R4.64+0x1] ;  /* 0x0000010a04157981 */ /* 0x000f68000c1e9100 */
[----:B------:R-:W5:Y:S04]  /*1e30*/  LDG.E.U8.CONSTANT R23, desc[UR10][R4.64+0x3] ;  /* 0x0000030a04177981 */ /* 0x000f68000c1e9100 */
[----:B------:R0:W5:Y:S01]  /*1e40*/  LDG.E.U8.CONSTANT R9, desc[UR10][R4.64+0x2] ;  /* 0x0000020a04097981 */ /* 0x000162000c1e9100 */
[----:B------:R-:W-:-:S05]  /*1e50*/  I2FP.F32.U32 R27, R27 ;  /* 0x0000001b001b7245 */ /* 0x000fca0000201000 */
[----:B------:R-:W-:Y:S01]  /*1e60*/  FFMA R27, R11, R27, R26 ;  /* 0x0000001b0b1b7223 */ /* 0x000fe2000000001a */
[----:B0-----:R-:W0:Y:S01]  /*1e70*/  LDC.64 R4, c[0x0][0x388] ;  /* 0x0000e200ff047b82 */ /* 0x001e220000000a00 */
[----:B------:R-:W-:Y:S01]  /*1e80*/  UIADD3 UR5, UPT, UPT, UR5, 0x4, URZ ;  /* 0x0000000405057890 */ /* 0x000fe2000fffe0ff */
[----:B0-----:R-:W-:-:S03]  /*1e90*/  IADD3 R4, P0, P1, R19, 0x3, R4 ;  /* 0x0000000313047810 */ /* 0x001fc6000791e004 */
[----:B------:R-:W-:Y:S01]  /*1ea0*/  UISETP.NE.AND UP0, UPT, UR5, URZ, UPT ;  /* 0x000000ff0500728c */ /* 0x000fe2000bf05270 */
[----:B------:R-:W-:Y:S02]  /*1eb0*/  VIADD R20, R20, 0x4 ;  /* 0x0000000414147836 */ /* 0x000fe40000000000 */
[----:B------:R-:W-:Y:S02]  /*1ec0*/  VIADD R16, R16, 0x4 ;  /* 0x0000000410107836 */ /* 0x000fe40000000000 */
[----:B------:R-:W-:Y:S02]  /*1ed0*/  VIADD R18, R18, 0x4 ;  /* 0x0000000412127836 */ /* 0x000fe40000000000 */
[----:B------:R-:W-:Y:S01]  /*1ee0*/  VIADD R17, R17, 0x4 ;  /* 0x0000000411117836 */ /* 0x000fe20000000000 */
[----:B--2---:R-:W-:Y:S02]  /*1ef0*/  I2FP.F32.U32 R24, R24 ;  /* 0x0000001800187245 */ /* 0x004fe40000201000 */
[----:B---3--:R-:W-:-:S02]  /*1f00*/  I2FP.F32.U32 R26, R25 ;  /* 0x00000019001a7245 */ /* 0x008fc40000201000 */
[----:B------:R-:W-:Y:S01]  /*1f10*/  I2FP.F32.U32 R25, R6 ;  /* 0x0000000600197245 */ /* 0x000fe20000201000 */
[C---:B------:R-:W-:Y:S02]  /*1f20*/  FFMA R22, R11.reuse, R24, R22 ;  /* 0x000000180b167223 */ /* 0x040fe40000000016 */
[C---:B------:R-:W-:Y:S02]  /*1f30*/  FFMA R7, R11.reuse, R26, R7 ;  /* 0x0000001a0b077223 */ /* 0x040fe40000000007 */
[----:B------:R-:W-:Y:S01]  /*1f40*/  FFMA R25, R11, R25, R8 ;  /* 0x000000190b197223 */ /* 0x000fe20000000008 */
[----:B----4-:R-:W-:Y:S02]  /*1f50*/  I2FP.F32.U32 R28, R28 ;  /* 0x0000001c001c7245 */ /* 0x010fe40000201000 */
[----:B-----5:R-:W-:-:S03]  /*1f60*/  I2FP.F32.U32 R21, R21 ;  /* 0x0000001500157245 */ /* 0x020fc60000201000 */
[C---:B------:R-:W-:Y:S01]  /*1f70*/  FFMA R27, R0.reuse, R28, R27 ;  /* 0x0000001c001b7223 */ /* 0x040fe2000000001b */
[----:B------:R-:W-:Y:S02]  /*1f80*/  I2FP.F32.U32 R23, R23 ;  /* 0x0000001700177245 */ /* 0x000fe40000201000 */
[----:B------:R-:W-:Y:S01]  /*1f90*/  I2FP.F32.U32 R9, R9 ;  /* 0x0000000900097245 */ /* 0x000fe20000201000 */
[C---:B------:R-:W-:Y:S02]  /*1fa0*/  FFMA R7, R0.reuse, R21, R7 ;  /* 0x0000001500077223 */ /* 0x040fe40000000007 */
[C---:B------:R-:W-:Y:S01]  /*1fb0*/  FFMA R23, R0.reuse, R23, R25 ;  /* 0x0000001700177223 */ /* 0x040fe20000000019 */
[----:B------:R-:W-:Y:S01]  /*1fc0*/  FADD R27, R27, 0.5 ;  /* 0x3f0000001b1b7421 */ /* 0x000fe20000000000 */
[----:B------:R-:W-:Y:S01]  /*1fd0*/  FFMA R9, R0, R9, R22 ;  /* 0x0000000900097223 */ /* 0x000fe20000000016 */
[----:B------:R-:W-:Y:S01]  /*1fe0*/  FADD R6, R7, 0.5 ;  /* 0x3f00000007067421 */ /* 0x000fe20000000000 */
[----:B------:R-:W-:-:S02]  /*1ff0*/  FADD R23, R23, 0.5 ;  /* 0x3f00000017177421 */ /* 0x000fc40000000000 */
[----:B------:R-:W-:Y:S01]  /*2000*/  FADD R9, R9, 0.5 ;  /* 0x3f00000009097421 */ /* 0x000fe20000000000 */
[----:B------:R-:W-:Y:S02]  /*2010*/  FMNMX R27, RZ, R27, !PT ;  /* 0x0000001bff1b7209 */ /* 0x000fe40007800000 */
[----:B------:R-:W-:Y:S02]  /*2020*/  FMNMX R6, RZ, R6, !PT ;  /* 0x00000006ff067209 */ /* 0x000fe40007800000 */
[----:B------:R-:W-:Y:S02]  /*2030*/  FMNMX R23, RZ, R23, !PT ;  /* 0x00000017ff177209 */ /* 0x000fe40007800000 */
[----:B------:R-:W-:Y:S02]  /*2040*/  FMNMX R8, RZ, R9, !PT ;  /* 0x00000009ff087209 */ /* 0x000fe40007800000 */
[----:B------:R-:W-:Y:S02]  /*2050*/  FMNMX R7, R27, 255, PT ;  /* 0x437f00001b077809 */ /* 0x000fe40003800000 */
[----:B------:R-:W-:-:S02]  /*2060*/  FMNMX R6, R6, 255, PT ;  /* 0x437f000006067809 */ /* 0x000fc40003800000 */
[----:B------:R-:W-:Y:S02]  /*2070*/  FMNMX R23, R23, 255, PT ;  /* 0x437f000017177809 */ /* 0x000fe40003800000 */
[----:B------:R-:W-:Y:S01]  /*2080*/  FMNMX R8, R8, 255, PT ;  /* 0x437f000008087809 */ /* 0x000fe20003800000 */
[----:B------:R-:W0:Y:S01]  /*2090*/  F2I.U32.TRUNC.NTZ R7, R7 ;  /* 0x0000000700077305 */ /* 0x000e22000020f000 */
[----:B------:R-:W-:-:S07]  /*20a0*/  SHF.R.S32.HI R22, RZ, 0x1f, R19 ;  /* 0x0000001fff167819 */ /* 0x000fce0000011413 */
[----:B------:R-:W1:Y:S08]  /*20b0*/  F2I.U32.TRUNC.NTZ R9, R6 ;  /* 0x0000000600097305 */ /* 0x000e70000020f000 */
[----:B------:R-:W2:Y:S08]  /*20c0*/  F2I.U32.TRUNC.NTZ R21, R8 ;  /* 0x0000000800157305 */ /* 0x000eb0000020f000 */
[----:B------:R-:W3:Y:S01]  /*20d0*/  F2I.U32.TRUNC.NTZ R23, R23 ;  /* 0x0000001700177305 */ /* 0x000ee2000020f000 */
[----:B------:R-:W-:-:S05]  /*20e0*/  IADD3.X R5, PT, PT, R22, R5, RZ, P0, P1 ;  /* 0x0000000516057210 */ /* 0x000fca00007e24ff */
[----:B0-----:R0:W-:Y:S04]  /*20f0*/  STG.E.U8 desc[UR10][R4.64+-0x3], R7 ;  /* 0xfffffd0704007986 */ /* 0x0011e8000c10110a */
[----:B-1----:R0:W-:Y:S04]  /*2100*/  STG.E.U8 desc[UR10][R4.64+-0x2], R9 ;  /* 0xfffffe0904007986 */ /* 0x0021e8000c10110a */
[----:B--2---:R0:W-:Y:S04]  /*2110*/  STG.E.U8 desc[UR10][R4.64+-0x1], R21 ;  /* 0xffffff1504007986 */ /* 0x0041e8000c10110a */
[----:B---3--:R0:W-:Y:S01]  /*2120*/  STG.E.U8 desc[UR10][R4.64], R23 ;  /* 0x0000001704007986 */ /* 0x0081e2000c10110a */
[----:B------:R-:W-:Y:S01]  /*2130*/  VIADD R19, R19, 0x4 ;  /* 0x0000000413137836 */ /* 0x000fe20000000000 */
[----:B------:R-:W-:Y:S06]  /*2140*/  BRA.U UP0, `(.L_x_34) ;  /* 0xfffffff9009c7547 */ /* 0x000fec000b83ffff */
.L_x_33:
        /* <DEDUP_REMOVED lines=58> */
.L_x_35:
[----:B------:R-:W-:Y:S05]  /*24f0*/  @P2 EXIT ;  /* 0x000000000000294d */ /* 0x000fea0003800000 */
[----:B------:R-:W1:Y:S01]  /*2500*/  LDCU.128 UR12, c[0x0][0x380] ;  /* 0x00007000ff0c77ac */ /* 0x000e620008000c00 */
[----:B------:R-:W-:Y:S02]  /*2510*/  VIADD R13, R13, UR4 ;  /* 0x000000040d0d7c36 */ /* 0x000fe40008000000 */
[----:B------:R-:W-:Y:S02]  /*2520*/  VIADD R12, R12, UR4 ;  /* 0x000000040c0c7c36 */ /* 0x000fe40008000000 */
[----:B------:R-:W-:Y:S02]  /*2530*/  VIADD R14, R14, UR4 ;  /* 0x000000040e0e7c36 */ /* 0x000fe40008000000 */
[----:B------:R-:W-:Y:S01]  /*2540*/  VIADD R15, R15, UR4 ;  /* 0x000000040f0f7c36 */ /* 0x000fe20008000000 */
[----:B-1----:R-:W-:Y:S02]  /*2550*/  IADD3 R6, P1, PT, R13, UR12, RZ ;  /* 0x0000000c0d067c10 */ /* 0x002fe4000ff3e0ff */
[----:B0-----:R-:W-:-:S02]  /*2560*/  IADD3 R4, P0, PT, R12, UR12, RZ ;  /* 0x0000000c0c047c10 */ /* 0x001fc4000ff1e0ff */
[----:B------:R-:W-:Y:S02]  /*2570*/  LEA.HI.X.SX32 R7, R13, UR13, 0x1, P1 ;  /* 0x0000000d0d077c11 */ /* 0x000fe400088f0eff */
        /* <DEDUP_REMOVED lines=19> */
[----:B------:R-:W-:Y:S02]  /*26b0*/  FMNMX R0, R3, 255, PT ;  /* 0x437f000003007809 */ /* 0x000fe40003800000 */
[----:B------:R-:W-:Y:S02]  /*26c0*/  IADD3 R3, PT, PT, R2, UR4, RZ ;  /* 0x0000000402037c10 */ /* 0x000fe4000fffe0ff */
[----:B------:R-:W0:Y:S02]  /*26d0*/  F2I.U32.TRUNC.NTZ R5, R0 ;  /* 0x0000000000057305 */ /* 0x000e24000020f000 */
[----:B------:R-:W-:-:S04]  /*26e0*/  IADD3 R2, P0, PT, R3, UR14, RZ ;  /* 0x0000000e03027c10 */ /* 0x000fc8000ff1e0ff */
[----:B------:R-:W-:-:S05]  /*26f0*/  LEA.HI.X.SX32 R3, R3, UR15, 0x1, P0 ;  /* 0x0000000f03037c11 */ /* 0x000fca00080f0eff */
[----:B0-----:R-:W-:Y:S01]  /*2700*/  STG.E.U8 desc[UR10][R2.64], R5 ;  /* 0x0000000502007986 */ /* 0x001fe2000c10110a */
[----:B------:R-:W-:Y:S05]  /*2710*/  EXIT ;  /* 0x000000000000794d */ /* 0x000fea0003800000 */
        .weak           $__internal_1_$__cuda_sm3x_div_rn_noftz_f32_slowpath
        .type           $__internal_1_$__cuda_sm3x_div_rn_noftz_f32_slowpath,@function
        .size           $__internal_1_$__cuda_sm3x_div_rn_noftz_f32_slowpath,(.L_x_52 - $__internal_1_$__cuda_sm3x_div_rn_noftz_f32_slowpath)
$__internal_1_$__cuda_sm3x_div_rn_noftz_f32_slowpath:
[----:B------:R-:W-:Y:S02]  /*2720*/  SHF.R.U32.HI R12, RZ, 0x17, R3 ;  /* 0x00000017ff0c7819 */ /* 0x000fe40000011603 */
[----:B------:R-:W-:Y:S02]  /*2730*/  SHF.R.U32.HI R11, RZ, 0x17, R0 ;  /* 0x00000017ff0b7819 */ /* 0x000fe40000011600 */
[----:B------:R-:W-:Y:S02]  /*2740*/  LOP3.LUT R12, R12, 0xff, RZ, 0xc0, !PT ;  /* 0x000000ff0c0c7812 */ /* 0x000fe400078ec0ff */
[----:B------:R-:W-:-:S03]  /*2750*/  LOP3.LUT R16, R11, 0xff, RZ, 0xc0, !PT ;  /* 0x000000ff0b107812 */ /* 0x000fc600078ec0ff */
[----:B------:R-:W-:Y:S02]  /*2760*/  VIADD R14, R12, 0xffffffff ;  /* 0xffffffff0c0e7836 */ /* 0x000fe40000000000 */
[----:B------:R-:W-:-:S03]  /*2770*/  VIADD R13, R16, 0xffffffff ;  /* 0xffffffff100d7836 */ /* 0x000fc60000000000 */
[----:B------:R-:W-:-:S04]  /*2780*/  ISETP.GT.U32.AND P0, PT, R14, 0xfd, PT ;  /* 0x000000fd0e00780c */ /* 0x000fc80003f04070 */
[----:B------:R-:W-:-:S13]  /*2790*/  ISETP.GT.U32.OR P0, PT, R13, 0xfd, P0 ;  /* 0x000000fd0d00780c */ /* 0x000fda0000704470 */
        /* <DEDUP_REMOVED lines=18> */
[----:B------:R-:W-:Y:S02]  /*28c0*/  ISETP.GE.AND P0, PT, R13, RZ, PT ;  /* 0x000000ff0d00720c */ /* 0x000fe40003f06270 */
[----:B------:R-:W-:-:S11]  /*28d0*/  ISETP.GE.AND P1, PT, R14, RZ, PT ;  /* 0x000000ff0e00720c */ /* 0x000fd60003f26270 */
[----:B------:R-:W-:Y:S02]  /*28e0*/  @P0 IMAD.MOV.U32 R11, RZ, RZ, RZ ;  /* 0x000000ffff0b0224 */ /* 0x000fe400078e00ff */
[----:B------:R-:W-:Y:S01]  /*28f0*/  @!P0 FFMA R0, R0, 1.84467440737095516160e+19, RZ ;  /* 0x5f80000000008823 */ /* 0x000fe200000000ff */
[----:B------:R-:W-:Y:S02]  /*2900*/  @!P0 IMAD.MOV.U32 R11, RZ, RZ, -0x40 ;  /* 0xffffffc0ff0b8424 */ /* 0x000fe400078e00ff */
[----:B------:R-:W-:Y:S02]  /*2910*/  @!P1 FFMA R3, R3, 1.84467440737095516160e+19, RZ ;  /* 0x5f80000003039823 */ /* 0x000fe400000000ff */
[----:B------:R-:W-:-:S07]  /*2920*/  @!P1 VIADD R11, R11, 0x40 ;  /* 0x000000400b0b9836 */ /* 0x000fce0000000000 */
.L_x_36:
[----:B------:R-:W-:-:S05]  /*2930*/  LEA R14, R12, 0xc0800000, 0x17 ;  /* 0xc08000000c0e7811 */ /* 0x000fca00078eb8ff */
[----:B------:R-:W-:Y:S02]  /*2940*/  IMAD.IADD R14, R3, 0x1, -R14 ;  /* 0x00000001030e7824 */ /* 0x000fe400078e0a0e */
[----:B------:R-:W-:Y:S02]  /*2950*/  VIADD R3, R16, 0xffffff81 ;  /* 0xffffff8110037836 */ /* 0x000fe40000000000 */
[----:B------:R-:W0:Y:S01]  /*2960*/  MUFU.RCP R13, R14 ;  /* 0x0000000e000d7308 */ /* 0x000e220000001000 */
[----:B------:R-:W-:Y:S01]  /*2970*/  FADD.FTZ R15, -R14, -RZ ;  /* 0x800000ff0e0f7221 */ /* 0x000fe20000010100 */
[C---:B------:R-:W-:Y:S01]  /*2980*/  IMAD R0, R3.reuse, -0x800000, R0 ;  /* 0xff80000003007824 */ /* 0x040fe200078e0200 */
[----:B------:R-:W-:-:S05]  /*2990*/  IADD3 R12, PT, PT, R3, 0x7f, -R12 ;  /* 0x0000007f030c7810 */ /* 0x000fca0007ffe80c */
        /* <DEDUP_REMOVED lines=9> */
[----:B------:R-:W-:-:S05]  /*2a30*/  LOP3.LUT R3, R3, 0xff, RZ, 0xc0, !PT ;  /* 0x000000ff03037812 */ /* 0x000fca00078ec0ff */
[----:B------:R-:W-:-:S04]  /*2a40*/  IMAD.IADD R15, R3, 0x1, R12 ;  /* 0x00000001030f7824 */ /* 0x000fc800078e020c */
        /* <DEDUP_REMOVED lines=11> */
[C---:B------:R-:W-:Y:S02]  /*2b00*/  VIADD R14, R15.reuse, 0x20 ;  /* 0x000000200f0e7836 */ /* 0x040fe40000000000 */
[CCC-:B------:R-:W-:Y:S01]  /*2b10*/  FFMA.RM R12, R18.reuse, R16.reuse, R13.reuse ;  /* 0x00000010120c7223 */ /* 0x1c0fe2000000400d */
[----:B------:R-:W-:Y:S02]  /*2b20*/  ISETP.NE.AND P2, PT, R15, RZ, PT ;  /* 0x000000ff0f00720c */ /* 0x000fe40003f45270 */
[----:B------:R-:W-:Y:S01]  /*2b30*/  LOP3.LUT R11, R3, 0x7fffff, RZ, 0xc0, !PT ;  /* 0x007fffff030b7812 */ /* 0x000fe200078ec0ff */
[----:B------:R-:W-:Y:S01]  /*2b40*/  FFMA.RP R3, R18, R16, R13 ;  /* 0x0000001012037223 */ /* 0x000fe2000000800d */
[----:B------:R-:W-:Y:S01]  /*2b50*/  IMAD.MOV R13, RZ, RZ, -R15 ;  /* 0x000000ffff0d7224 */ /* 0x000fe200078e0a0f */
[----:B------:R-:W-:Y:S02]  /*2b60*/  ISETP.NE.AND P1, PT, R15, RZ, PT ;  /* 0x000000ff0f00720c */ /* 0x000fe40003f25270 */
[----:B------:R-:W-:-:S02]  /*2b70*/  LOP3.LUT R11, R11, 0x800000, RZ, 0xfc, !PT ;  /* 0x008000000b0b7812 */ /* 0x000fc400078efcff */
[----:B------:R-:W-:Y:S02]  /*2b80*/  FSETP.NEU.FTZ.AND P0, PT, R3, R12, PT ;  /* 0x0000000c0300720b */ /* 0x000fe40003f1d000 */
[----:B------:R-:W-:Y:S02]  /*2b90*/  SHF.L.U32 R14, R11, R14, RZ ;  /* 0x0000000e0b0e7219 */ /* 0x000fe400000006ff */
[----:B------:R-:W-:Y:S02]  /*2ba0*/  SEL R12, R13, RZ, P2 ;  /* 0x000000ff0d0c7207 */ /* 0x000fe40001000000 */
[----:B------:R-:W-:Y:S02]  /*2bb0*/  ISETP.NE.AND P1, PT, R14, RZ, P1 ;  /* 0x000000ff0e00720c */ /* 0x000fe40000f25270 */
[----:B------:R-:W-:Y:S02]  /*2bc0*/  SHF.R.U32.HI R12, RZ, R12, R11 ;  /* 0x0000000cff0c7219 */ /* 0x000fe4000001160b */
[----:B------:R-:W-:-:S02]  /*2bd0*/  PLOP3.LUT P0, PT, P0, P1, PT, 0xf8, 0x8f ;  /* 0x00000000008f781c */ /* 0x000fc40000703f70 */
[----:B------:R-:W-:Y:S02]  /*2be0*/  SHF.R.U32.HI R14, RZ, 0x1, R12 ;  /* 0x00000001ff0e7819 */ /* 0x000fe4000001160c */
[----:B------:R-:W-:-:S04]  /*2bf0*/  SEL R3, RZ, 0x1, !P0 ;  /* 0x00000001ff037807 */ /* 0x000fc80004000000 */
[----:B------:R-:W-:-:S04]  /*2c00*/  LOP3.LUT R3, R3, 0x1, R14, 0xf8, !PT ;  /* 0x0000000103037812 */ /* 0x000fc800078ef80e */
[----:B------:R-:W-:-:S05]  /*2c10*/  LOP3.LUT R3, R3, R12, RZ, 0xc0, !PT ;  /* 0x0000000c03037212 */ /* 0x000fca00078ec0ff */
[----:B------:R-:W-:-:S05]  /*2c20*/  IMAD.IADD R3, R14, 0x1, R3 ;  /* 0x000000010e037824 */ /* 0x000fca00078e0203 */
[----:B------:R-:W-:Y:S01]  /*2c30*/  LOP3.LUT R0, R3, R0, RZ, 0xfc, !PT ;  /* 0x0000000003007212 */ /* 0x000fe200078efcff */
[----:B------:R-:W-:Y:S06]  /*2c40*/  BRA `(.L_x_43) ;  /* 0x0000000000347947 */ /* 0x000fec0003800000 */
.L_x_42:
[----:B------:R-:W-:-:S04]  /*2c50*/  LOP3.LUT R0, R0, 0x80000000, RZ, 0xc0, !PT ;  /* 0x8000000000007812 */ /* 0x000fc800078ec0ff */
[----:B------:R-:W-:Y:S01]  /*2c60*/  LOP3.LUT R0, R0, 0x7f800000, RZ, 0xfc, !PT ;  /* 0x7f80000000007812 */ /* 0x000fe200078efcff */
[----:B------:R-:W-:Y:S06]  /*2c70*/  BRA `(.L_x_43) ;  /* 0x0000000000287947 */ /* 0x000fec0003800000 */
.L_x_41:
[----:B------:R-:W-:Y:S01]  /*2c80*/  IMAD R0, R12, 0x800000, R0 ;  /* 0x008000000c007824 */ /* 0x000fe200078e0200 */
[----:B------:R-:W-:Y:S06]  /*2c90*/  BRA `(.L_x_43) ;  /* 0x0000000000207947 */ /* 0x000fec0003800000 */
.L_x_40:
[----:B------:R-:W-:-:S04]  /*2ca0*/  LOP3.LUT R0, R3, 0x80000000, R0, 0x48, !PT ;  /* 0x8000000003007812 */ /* 0x000fc800078e4800 */
[----:B------:R-:W-:Y:S01]  /*2cb0*/  LOP3.LUT R0, R0, 0x7f800000, RZ, 0xfc, !PT ;  /* 0x7f80000000007812 */ /* 0x000fe200078efcff */
[----:B------:R-:W-:Y:S06]  /*2cc0*/  BRA `(.L_x_43) ;  /* 0x0000000000147947 */ /* 0x000fec0003800000 */
.L_x_39:
[----:B------:R-:W-:Y:S01]  /*2cd0*/  LOP3.LUT R0, R3, 0x80000000, R0, 0x48, !PT ;  /* 0x8000000003007812 */ /* 0x000fe200078e4800 */
[----:B------:R-:W-:Y:S06]  /*2ce0*/  BRA `(.L_x_43) ;  /* 0x00000000000c7947 */ /* 0x000fec0003800000 */
.L_x_38:
[----:B------:R-:W0:Y:S01]  /*2cf0*/  MUFU.RSQ R0, -QNAN ;  /* 0xffc0000000007908 */ /* 0x000e220000001400 */
[----:B------:R-:W-:Y:S05]  /*2d00*/  BRA `(.L_x_43) ;  /* 0x0000000000047947 */ /* 0x000fea0003800000 */
.L_x_37:
[----:B------:R-:W-:-:S07]  /*2d10*/  FADD.FTZ R0, R0, R3 ;  /* 0x0000000300007221 */ /* 0x000fce0000010000 */
.L_x_43:
[----:B------:R-:W-:-:S04]  /*2d20*/  IMAD.MOV.U32 R11, RZ, RZ, 0x0 ;  /* 0x00000000ff0b7424 */ /* 0x000fc800078e00ff */
[----:B0-----:R-:W-:Y:S05]  /*2d30*/  RET.REL.NODEC R10 `(extract_patches_grid) ;  /* 0xffffffd00ab07950 */ /* 0x001fea0003c3ffff */
.L_x_44:
        /* <DEDUP_REMOVED lines=12> */
.L_x_52:


//--------------------- .text.extract_patch       --------------------------
	.section	.text.extract_patch,"ax",@progbits
	.align	128
        .global         extract_patch
        .type           extract_patch,@function
        .size           extract_patch,(.L_x_55 - extract_patch)
        .other          extract_patch,@"STO_CUDA_ENTRY STV_DEFAULT"
extract_patch:
.text.extract_patch:
[----:B------:R-:W-:Y:S01]  /*0000*/  LDC R1, c[0x0][0x37c] ;  /* 0x0000df00ff017b82 */ /* 0x000fe20000000800 */
[----:B------:R-:W0:Y:S07]  /*0010*/  S2R R0, SR_TID.Y ;  /* 0x0000000000007919 */ /* 0x000e2e0000002200 */
[----:B------:R-:W1:Y:S01]  /*0020*/  LDC R2, c[0x0][0x360] ;  /* 0x0000d800ff027b82 */ /* 0x000e620000000800 */
[----:B------:R-:W2:Y:S01]  /*0030*/  LDCU.64 UR6, c[0x0][0x398] ;  /* 0x00007300ff0677ac */ /* 0x000ea20008000a00 */
[----:B------:R-:W1:Y:S06]  /*0040*/  S2R R5, SR_TID.X ;  /* 0x0000000000057919 */ /* 0x000e6c0000002100 */
[----:B------:R-:W0:Y:S08]  /*0050*/  S2UR UR5, SR_CTAID.Y ;  /* 0x00000000000579c3 */ /* 0x000e300000002600 */
[----:B------:R-:W0:Y:S08]  /*0060*/  LDC R3, c[0x0][0x364] ;  /* 0x0000d900ff037b82 */ /* 0x000e300000000800 */
[----:B------:R-:W1:Y:S01]  /*0070*/  S2UR UR4, SR_CTAID.X ;  /* 0x00000000000479c3 */ /* 0x000e620000002500 */
[----:B0-----:R-:W-:-:S05]  /*0080*/  IMAD R3, R3, UR5, R0 ;  /* 0x0000000503037c24 */ /* 0x001fca000f8e0200 */
[----:B--2---:R-:W-:Y:S01]  /*0090*/  ISETP.GE.AND P0, PT, R3, UR6, PT ;  /* 0x0000000603007c0c */ /* 0x004fe2000bf06270 */
[----:B-1----:R-:W-:-:S05]  /*00a0*/  IMAD R2, R2, UR4, R5 ;  /* 0x0000000402027c24 */ /* 0x002fca000f8e0205 */
[----:B------:R-:W-:-:S13]  /*00b0*/  ISETP.GE.OR P0, PT, R2, UR7, P0 ;  /* 0x0000000702007c0c */ /* 0x000fda0008706670 */
[----:B------:R-:W-:Y:S05]  /*00c0*/  @P0 EXIT ;  /* 0x000000000000094d */ /* 0x000fea0003800000 */
[----:B------:R-:W0:Y:S01]  /*00d0*/  LDC R0, c[0x0][0x3a8] ;  /* 0x0000ea00ff007b82 */ /* 0x000e220000000800 */
[----:B------:R-:W1:Y:S01]  /*00e0*/  LDCU.64 UR4, c[0x0][0x3a0] ;  /* 0x00007400ff0477ac */ /* 0x000e620008000a00 */
[----:B------:R-:W-:-:S06]  /*00f0*/  IMAD R7, R3, UR7, R2 ;  /* 0x0000000703077c24 */ /* 0x000fcc000f8e0202 */
[----:B------:R-:W2:Y:S01]  /*0100*/  LDC.64 R8, c[0x0][0x390] ;  /* 0x0000e400ff087b82 */ /* 0x000ea20000000a00 */
[----:B-1----:R-:W-:Y:S02]  /*0110*/  VIADDMNMX R5, R3, UR4, RZ, !PT ;  /* 0x0000000403057c46 */ /* 0x002fe4000f8001ff */
[----:B------:R-:W-:Y:S02]  /*0120*/  VIADDMNMX R4, R2, UR5, RZ, !PT ;  /* 0x0000000502047c46 */ /* 0x000fe4000f8001ff */
[----:B0-----:R-:W-:Y:S02]  /*0130*/  ISETP.GE.AND P0, PT, R0, 0x1, PT ;  /* 0x000000010000780c */ /* 0x001fe40003f06270 */
[----:B--2---:R-:W-:Y:S02]  /*0140*/  VIADDMNMX R5, R8, 0xffffffff, R5, PT ;  /* 0xffffffff08057846 */ /* 0x004fe40003800105 */
[----:B------:R-:W-:-:S09]  /*0150*/  VIADDMNMX R4, R9, 0xffffffff, R4, PT ;  /* 0xffffffff09047846 */ /* 0x000fd20003800104 */
[----:B------:R-:W-:Y:S05]  /*0160*/  @!P0 EXIT ;  /* 0x000000000000894d */ /* 0x000fea0003800000 */
[C---:B------:R-:W-:Y:S01]  /*0170*/  ISETP.GE.U32.AND P1, PT, R0.reuse, 0x10, PT ;  /* 0x000000100000780c */ /* 0x040fe20003f26070 */
[----:B------:R-:W-:Y:S01]  /*0180*/  IMAD R5, R5, R9, R4 ;  /* 0x0000000905057224 */ /* 0x000fe200078e0204 */
[----:B------:R-:W-:Y:S01]  /*0190*/  LOP3.LUT R20, R0, 0xf, RZ, 0xc0, !PT ;  /* 0x0000000f00147812 */ /* 0x000fe200078ec0ff */
[----:B------:R-:W0:Y:S01]  /*01a0*/  LDCU.64 UR4, c[0x0][0x358] ;  /* 0x00006b00ff0477ac */ /* 0x000e220008000a00 */
[-C--:B------:R-:W-:Y:S02]  /*01b0*/  IMAD R7, R7, R0.reuse, RZ ;  /* 0x0000000007077224 */ /* 0x080fe400078e02ff */
[----:B------:R-:W-:Y:S01]  /*01c0*/  ISETP.NE.AND P0, PT, R20, RZ, PT ;  /* 0x000000ff1400720c */ /* 0x000fe20003f05270 */
[----:B------:R-:W-:Y:S02]  /*01d0*/  IMAD R6, R5, R0, RZ ;  /* 0x0000000005067224 */ /* 0x000fe400078e02ff */
[----:B------:R-:W-:-:S04]  /*01e0*/  IMAD.MOV.U32 R8, RZ, RZ, RZ ;  /* 0x000000ffff087224 */ /* 0x000fc800078e00ff */
[----:B------:R-:W-:Y:S06]  /*01f0*/  @!P1 BRA `(.L_x_45) ;  /* 0x0000000000c49947 */ /* 0x000fec0003800000 */
[----:B------:R-:W-:Y:S01]  /*0200*/  LOP3.LUT R8, R0, 0x7ffffff0, RZ, 0xc0, !PT ;  /* 0x7ffffff000087812 */ /* 0x000fe200078ec0ff */
[----:B------:R-:W-:Y:S02]  /*0210*/  IMAD.MOV.U32 R11, RZ, RZ, R7 ;  /* 0x000000ffff0b7224 */ /* 0x000fe400078e0007 */
[----:B------:R-:W-:Y:S02]  /*0220*/  IMAD.MOV.U32 R9, RZ, RZ, R6 ;  /* 0x000000ffff097224 */ /* 0x000fe400078e0006 */
[----:B------:R-:W-:-:S07]  /*0230*/  IMAD.MOV R10, RZ, RZ, -R8 ;  /* 0x000000ffff0a7224 */ /* 0x000fce00078e0a08 */
.L_x_46:
[----:B-1----:R-:W1:Y:S01]  /*0240*/  LDC.64 R4, c[0x0][0x380] ;  /* 0x0000e000ff047b82 */ /* 0x002e620000000a00 */
[----:B------:R-:W-:Y:S02]  /*0250*/  SHF.R.S32.HI R2, RZ, 0x1f, R9 ;  /* 0x0000001fff027819 */ /* 0x000fe40000011409 */
[----:B-1----:R-:W-:-:S04]  /*0260*/  IADD3 R4, P1, P2, R9, 0x7, R4 ;  /* 0x0000000709047810 */ /* 0x002fc80007a3e004 */
[----:B------:R-:W-:Y:S02]  /*0270*/  IADD3.X R5, PT, PT, R2, R5, RZ, P1, P2 ;  /* 0x0000000502057210 */ /* 0x000fe40000fe44ff */
[----:B------:R-:W1:Y:S03]  /*0280*/  LDC.64 R2, c[0x0][0x388] ;  /* 0x0000e200ff027b82 */ /* 0x000e660000000a00 */
[----:B0-----:R-:W2:Y:S01]  /*0290*/  LDG.E.U8.CONSTANT R13, desc[UR4][R4.64+-0x7] ;  /* 0xfffff904040d7981 */ /* 0x001ea2000c1e9100 */
[----:B------:R-:W-:-:S03]  /*02a0*/  SHF.R.S32.HI R12, RZ, 0x1f, R11 ;  /* 0x0000001fff0c7819 */ /* 0x000fc6000001140b */
[----:B------:R-:W3:Y:S04]  /*02b0*/  LDG.E.U8.CONSTANT R15, desc[UR4][R4.64+-0x6] ;  /* 0xfffffa04040f7981 */ /* 0x000ee8000c1e9100 */
[----:B------:R-:W4:Y:S04]  /*02c0*/  LDG.E.U8.CONSTANT R17, desc[UR4][R4.64+-0x5] ;  /* 0xfffffb0404117981 */ /* 0x000f28000c1e9100 */
[----:B------:R-:W5:Y:S04]  /*02d0*/  LDG.E.U8.CONSTANT R19, desc[UR4][R4.64+-0x4] ;  /* 0xfffffc0404137981 */ /* 0x000f68000c1e9100 */
[----:B------:R-:W5:Y:S04]  /*02e0*/  LDG.E.U8.CONSTANT R21, desc[UR4][R4.64+-0x3] ;  /* 0xfffffd0404157981 */ /* 0x000f68000c1e9100 */
[----:B------:R-:W5:Y:S01]  /*02f0*/  LDG.E.U8.CONSTANT R23, desc[UR4][R4.64+-0x2] ;  /* 0xfffffe0404177981 */ /* 0x000f62000c1e9100 */
[----:B-1----:R-:W-:-:S03]  /*0300*/  IADD3 R2, P1, P2, R11, 0x7, R2 ;  /* 0x000000070b027810 */ /* 0x002fc60007a3e002 */
[----:B------:R-:W5:Y:S01]  /*0310*/  LDG.E.U8.CONSTANT R25, desc[UR4][R4.64+-0x1] ;  /* 0xffffff0404197981 */ /* 0x000f62000c1e9100 */
[----:B------:R-:W-:-:S03]  /*0320*/  IADD3.X R3, PT, PT, R12, R3, RZ, P1, P2 ;  /* 0x000000030c037210 */ /* 0x000fc60000fe44ff */
[----:B------:R-:W5:Y:S04]  /*0330*/  LDG.E.U8.CONSTANT R27, desc[UR4][R4.64] ;  /* 0x00000004041b7981 */ /* 0x000f68000c1e9100 */
[----:B------:R-:W5:Y:S04]  /*0340*/  LDG.E.U8.CONSTANT R29, desc[UR4][R4.64+0x1] ;  /* 0x00000104041d7981 */ /* 0x000f68000c1e9100 */
[----:B------:R-:W5:Y:S04]  /*0350*/  LDG.E.U8.CONSTANT R12, desc[UR4][R4.64+0x2] ;  /* 0x00000204040c7981 */ /* 0x000f68000c1e9100 */
[----:B------:R-:W5:Y:S04]  /*0360*/  LDG.E.U8.CONSTANT R14, desc[UR4][R4.64+0x3] ;  /* 0x00000304040e7981 */ /* 0x000f68000c1e9100 */
[----:B------:R-:W5:Y:S04]  /*0370*/  LDG.E.U8.CONSTANT R16, desc[UR4][R4.64+0x4] ;  /* 0x0000040404107981 */ /* 0x000f68000c1e9100 */
[----:B------:R-:W5:Y:S04]  /*0380*/  LDG.E.U8.CONSTANT R18, desc[UR4][R4.64+0x5] ;  /* 0x0000050404127981 */ /* 0x000f68000c1e9100 */
[----:B------:R-:W5:Y:S04]  /*0390*/  LDG.E.U8.CONSTANT R22, desc[UR4][R4.64+0x7] ;  /* 0x0000070404167981 */ /* 0x000f68000c1e9100 */
[----:B------:R-:W5:Y:S04]  /*03a0*/  LDG.E.U8.CONSTANT R24, desc[UR4][R4.64+0x8] ;  /* 0x0000080404187981 */ /* 0x000f68000c1e9100 */
[----:B--2---:R0:W-:Y:S04]  /*03b0*/  STG.E.U8 desc[UR4][R2.64+-0x7], R13 ;  /* 0xfffff90d02007986 */ /* 0x0041e8000c101104 */
[----:B0-----:R-:W2:Y:S01]  /*03c0*/  LDG.E.U8.CONSTANT R13, desc[UR4][R4.64+0x6] ;  /* 0x00000604040d7981 */ /* 0x001ea2000c1e9100 */
[----:B------:R-:W-:-:S05]  /*03d0*/  VIADD R10, R10, 0x10 ;  /* 0x000000100a0a7836 */ /* 0x000fca0000000000 */
[----:B------:R-:W-:Y:S01]  /*03e0*/  ISETP.NE.AND P1, PT, R10, RZ, PT ;  /* 0x000000ff0a00720c */ /* 0x000fe20003f25270 */
[----:B---3--:R1:W-:Y:S04]  /*03f0*/  STG.E.U8 desc[UR4][R2.64+-0x6], R15 ;  /* 0xfffffa0f02007986 */ /* 0x0083e8000c101104 */
[----:B----4-:R1:W-:Y:S04]  /*0400*/  STG.E.U8 desc[UR4][R2.64+-0x5], R17 ;  /* 0xfffffb1102007986 */ /* 0x0103e8000c101104 */
[----:B-----5:R1:W-:Y:S04]  /*0410*/  STG.E.U8 desc[UR4][R2.64+-0x4], R19 ;  /* 0xfffffc1302007986 */ /* 0x0203e8000c101104 */
[----:B------:R1:W-:Y:S04]  /*0420*/  STG.E.U8 desc[UR4][R2.64+-0x3], R21 ;  /* 0xfffffd1502007986 */ /* 0x0003e8000c101104 */
[----:B------:R1:W-:Y:S04]  /*0430*/  STG.E.U8 desc[UR4][R2.64+-0x2], R23 ;  /* 0xfffffe1702007986 */ /* 0x0003e8000c101104 */
[----:B------:R1:W-:Y:S01]  /*0440*/  STG.E.U8 desc[UR4][R2.64+-0x1], R25 ;  /* 0xffffff1902007986 */ /* 0x0003e2000c101104 */
[----:B------:R-:W-:-:S03]  /*0450*/  VIADD R9, R9, 0x10 ;  /* 0x0000001009097836 */ /* 0x000fc60000000000 */
[----:B------:R1:W-:Y:S01]  /*0460*/  STG.E.U8 desc[UR4][R2.64], R27 ;  /* 0x0000001b02007986 */ /* 0x0003e2000c101104 */
[----:B------:R-:W-:-:S03]  /*0470*/  VIADD R11, R11, 0x10 ;  /* 0x000000100b0b7836 */ /* 0x000fc60000000000 */
[----:B------:R1:W-:Y:S04]  /*0480*/  STG.E.U8 desc[UR4][R2.64+0x1], R29 ;  /* 0x0000011d02007986 */ /* 0x0003e8000c101104 */
[----:B------:R1:W-:Y:S04]  /*0490*/  STG.E.U8 desc[UR4][R2.64+0x2], R12 ;  /* 0x0000020c02007986 */ /* 0x0003e8000c101104 */
[----:B------:R1:W-:Y:S04]  /*04a0*/  STG.E.U8 desc[UR4][R2.64+0x3], R14 ;  /* 0x0000030e02007986 */ /* 0x0003e8000c101104 */
[----:B------:R1:W-:Y:S04]  /*04b0*/  STG.E.U8 desc[UR4][R2.64+0x4], R16 ;  /* 0x0000041002007986 */ /* 0x0003e8000c101104 */
[----:B------:R1:W-:Y:S04]  /*04c0*/  STG.E.U8 desc[UR4][R2.64+0x5], R18 ;  /* 0x0000051202007986 */ /* 0x0003e8000c101104 */
[----:B------:R1:W-:Y:S04]  /*04d0*/  STG.E.U8 desc[UR4][R2.64+0x7], R22 ;  /* 0x0000071602007986 */ /* 0x0003e8000c101104 */
[----:B------:R1:W-:Y:S04]  /*04e0*/  STG.E.U8 desc[UR4][R2.64+0x8], R24 ;  /* 0x0000081802007986 */ /* 0x0003e8000c101104 */
[----:B--2---:R1:W-:Y:S01]  /*04f0*/  STG.E.U8 desc[UR4][R2.64+0x6], R13 ;  /* 0x0000060d02007986 */ /* 0x0043e2000c101104 */
[----:B------:R-:W-:Y:S05]  /*0500*/  @P1 BRA `(.L_x_46) ;  /* 0xfffffffc004c1947 */ /* 0x000fea000383ffff */
.L_x_45:
[----:B0-----:R-:W-:Y:S05]  /*0510*/  @!P0 EXIT ;  /* 0x000000000000894d */ /* 0x001fea0003800000 */
[----:B------:R-:W-:Y:S02]  /*0520*/  ISETP.GE.U32.AND P1, PT, R20, 0x8, PT ;  /* 0x000000081400780c */ /* 0x000fe40003f26070 */
[----:B------:R-:W-:-:S04]  /*0530*/  LOP3.LUT R10, R0, 0x7, RZ, 0xc0, !PT ;  /* 0x00000007000a7812 */ /* 0x000fc800078ec0ff */
[----:B------:R-:W-:-:S07]  /*0540*/  ISETP.NE.AND P0, PT, R10, RZ, PT ;  /* 0x000000ff0a00720c */ /* 0x000fce0003f05270 */
[----:B------:R-:W-:Y:S06]  /*0550*/  @!P1 BRA `(.L_x_47) ;  /* 0x0000000000609947 */ /* 0x000fec0003800000 */
[----:B------:R-:W0:Y:S01]  /*0560*/  LDCU.128 UR8, c[0x0][0x380] ;  /* 0x00007000ff0877ac */ /* 0x000e220008000c00 */
[----:B-1----:R-:W-:-:S05]  /*0570*/  IMAD.IADD R2, R6, 0x1, R8 ;  /* 0x0000000106027824 */ /* 0x002fca00078e0208 */
[----:B0-----:R-:W-:-:S04]  /*0580*/  IADD3 R4, P1, PT, R2, UR8, RZ ;  /* 0x0000000802047c10 */ /* 0x001fc8000ff3e0ff */
[----:B------:R-:W-:-:S05]  /*0590*/  LEA.HI.X.SX32 R5, R2, UR9, 0x1, P1 ;  /* 0x0000000902057c11 */ /* 0x000fca00088f0eff */
[----:B------:R-:W2:Y:S04]  /*05a0*/  LDG.E.U8.CONSTANT R9, desc[UR4][R4.64] ;  /* 0x0000000404097981 */ /* 0x000ea8000c1e9100 */
[----:B------:R-:W3:Y:S04]  /*05b0*/  LDG.E.U8.CONSTANT R11, desc[UR4][R4.64+0x1] ;  /* 0x00000104040b7981 */ /* 0x000ee8000c1e9100 */
[----:B------:R-:W4:Y:S04]  /*05c0*/  LDG.E.U8.CONSTANT R13, desc[UR4][R4.64+0x2] ;  /* 0x00000204040d7981 */ /* 0x000f28000c1e9100 */
[----:B------:R-:W5:Y:S04]  /*05d0*/  LDG.E.U8.CONSTANT R15, desc[UR4][R4.64+0x3] ;  /* 0x00000304040f7981 */ /* 0x000f68000c1e9100 */
[----:B------:R-:W5:Y:S04]  /*05e0*/  LDG.E.U8.CONSTANT R17, desc[UR4][R4.64+0x4] ;  /* 0x0000040404117981 */ /* 0x000f68000c1e9100 */
[----:B------:R-:W5:Y:S04]  /*05f0*/  LDG.E.U8.CONSTANT R19, desc[UR4][R4.64+0x5] ;  /* 0x0000050404137981 */ /* 0x000f68000c1e9100 */
[----:B------:R-:W5:Y:S04]  /*0600*/  LDG.E.U8.CONSTANT R21, desc[UR4][R4.64+0x6] ;  /* 0x0000060404157981 */ /* 0x000f68000c1e9100 */
[----:B------:R-:W5:Y:S01]  /*0610*/  LDG.E.U8.CONSTANT R23, desc[UR4][R4.64+0x7] ;  /* 0x0000070404177981 */ /* 0x000f62000c1e9100 */
[----:B------:R-:W-:-:S02]  /*0620*/  IMAD.IADD R3, R7, 0x1, R8 ;  /* 0x0000000107037824 */ /* 0x000fc400078e0208 */
[----:B------:R-:W-:-:S03]  /*0630*/  VIADD R8, R8, 0x8 ;  /* 0x0000000808087836 */ /* 0x000fc60000000000 */
[----:B------:R-:W-:-:S04]  /*0640*/  IADD3 R2, P1, PT, R3, UR10, RZ ;  /* 0x0000000a03027c10 */ /* 0x000fc8000ff3e0ff */
[----:B------:R-:W-:-:S05]  /*0650*/  LEA.HI.X.SX32 R3, R3, UR11, 0x1, P1 ;  /* 0x0000000b03037c11 */ /* 0x000fca00088f0eff */
[----:B--2---:R0:W-:Y:S04]  /*0660*/  STG.E.U8 desc[UR4][R2.64], R9 ;  /* 0x0000000902007986 */ /* 0x0041e8000c101104 */
[----:B---3--:R0:W-:Y:S04]  /*0670*/  STG.E.U8 desc[UR4][R2.64+0x1], R11 ;  /* 0x0000010b02007986 */ /* 0x0081e8000c101104 */
[----:B----4-:R0:W-:Y:S04]  /*0680*/  STG.E.U8 desc[UR4][R2.64+0x2], R13 ;  /* 0x0000020d02007986 */ /* 0x0101e8000c101104 */
[----:B-----5:R0:W-:Y:S04]  /*0690*/  STG.E.U8 desc[UR4][R2.64+0x3], R15 ;  /* 0x0000030f02007986 */ /* 0x0201e8000c101104 */
[----:B------:R0:W-:Y:S04]  /*06a0*/  STG.E.U8 desc[UR4][R2.64+0x4], R17 ;  /* 0x0000041102007986 */ /* 0x0001e8000c101104 */
[----:B------:R0:W-:Y:S04]  /*06b0*/  STG.E.U8 desc[UR4][R2.64+0x5], R19 ;  /* 0x0000051302007986 */ /* 0x0001e8000c101104 */
[----:B------:R0:W-:Y:S04]  /*06c0*/  STG.E.U8 desc[UR4][R2.64+0x6], R21 ;  /* 0x0000061502007986 */ /* 0x0001e8000c101104 */
[----:B------:R0:W-:Y:S02]  /*06d0*/  STG.E.U8 desc[UR4][R2.64+0x7], R23 ;  /* 0x0000071702007986 */ /* 0x0001e4000c101104 */
.L_x_47:
[----:B------:R-:W-:Y:S05]  /*06e0*/  @!P0 EXIT ;  /* 0x000000000000894d */ /* 0x000fea0003800000 */
[----:B------:R-:W-:Y:S02]  /*06f0*/  ISETP.GE.U32.AND P1, PT, R10, 0x4, PT ;  /* 0x000000040a00780c */ /* 0x000fe40003f26070 */
[----:B------:R-:W-:-:S04]  /*0700*/  LOP3.LUT R0, R0, 0x3, RZ, 0xc0, !PT ;  /* 0x0000000300007812 */ /* 0x000fc800078ec0ff */
[----:B------:R-:W-:-:S07]  /*0710*/  ISETP.NE.AND P0, PT, R0, RZ, PT ;  /* 0x000000ff0000720c */ /* 0x000fce0003f05270 */
[----:B------:R-:W-:Y:S06]  /*0720*/  @!P1 BRA `(.L_x_48) ;  /* 0x0000000000409947 */ /* 0x000fec0003800000 */
[----:B------:R-:W2:Y:S01]  /*0730*/  LDCU.128 UR8, c[0x0][0x380] ;  /* 0x00007000ff0877ac */ /* 0x000ea20008000c00 */
[----:B01----:R-:W-:-:S05]  /*0740*/  IMAD.IADD R3, R6, 0x1, R8 ;  /* 0x0000000106037824 */ /* 0x003fca00078e0208 */
[----:B--2---:R-:W-:-:S04]  /*0750*/  IADD3 R2, P1, PT, R3, UR8, RZ ;  /* 0x0000000803027c10 */ /* 0x004fc8000ff3e0ff */
[----:B------:R-:W-:-:S05]  /*0760*/  LEA.HI.X.SX32 R3, R3, UR9, 0x1, P1 ;  /* 0x0000000903037c11 */ /* 0x000fca00088f0eff */
[----:B------:R-:W2:Y:S04]  /*0770*/  LDG.E.U8.CONSTANT R9, desc[UR4][R2.64] ;  /* 0x0000000402097981 */ /* 0x000ea8000c1e9100 */
[----:B------:R-:W3:Y:S04]  /*0780*/  LDG.E.U8.CONSTANT R11, desc[UR4][R2.64+0x1] ;  /* 0x00000104020b7981 */ /* 0x000ee8000c1e9100 */
[----:B------:R-:W4:Y:S04]  /*0790*/  LDG.E.U8.CONSTANT R13, desc[UR4][R2.64+0x2] ;  /* 0x00000204020d7981 */ /* 0x000f28000c1e9100 */
        /* <DEDUP_REMOVED lines=8> */
[----:B-----5:R2:W-:Y:S02]  /*0820*/  STG.E.U8 desc[UR4][R4.64+0x3], R15 ;  /* 0x0000030f04007986 */ /* 0x0205e4000c101104 */
.L_x_48:
[----:B------:R-:W-:Y:S05]  /*0830*/  @!P0 EXIT ;  /* 0x000000000000894d */ /* 0x000fea0003800000 */
[--C-:B------:R-:W-:Y:S01]  /*0840*/  IMAD.IADD R7, R7, 0x1, R8.reuse ;  /* 0x0000000107077824 */ /* 0x100fe200078e0208 */
[----:B------:R-:W3:Y:S01]  /*0850*/  LDCU.128 UR8, c[0x0][0x380] ;  /* 0x00007000ff0877ac */ /* 0x000ee20008000c00 */
[----:B------:R-:W-:Y:S02]  /*0860*/  IMAD.IADD R6, R6, 0x1, R8 ;  /* 0x0000000106067824 */ /* 0x000fe400078e0208 */
[----:B------:R-:W-:-:S07]  /*0870*/  IMAD.MOV R0, RZ, RZ, -R0 ;  /* 0x000000ffff007224 */ /* 0x000fce00078e0a00 */
.L_x_49:
[----:B01-3--:R-:W-:-:S04]  /*0880*/  IADD3 R2, P0, PT, R6, UR8, RZ ;  /* 0x0000000806027c10 */ /* 0x00bfc8000ff1e0ff */
[----:B----4-:R-:W-:-:S06]  /*0890*/  LEA.HI.X.SX32 R3, R6, UR9, 0x1, P0 ;  /* 0x0000000906037c11 */ /* 0x010fcc00080f0eff */
[----:B------:R-:W3:Y:S01]  /*08a0*/  LDG.E.U8.CONSTANT R3, desc[UR4][R2.64] ;  /* 0x0000000402037981 */ /* 0x000ee2000c1e9100 */
[C---:B--2---:R-:W-:Y:S01]  /*08b0*/  IADD3 R4, P0, PT, R7.reuse, UR10, RZ ;  /* 0x0000000a07047c10 */ /* 0x044fe2000ff1e0ff */
[----:B------:R-:W-:Y:S02]  /*08c0*/  VIADD R0, R0, 0x1 ;  /* 0x0000000100007836 */ /* 0x000fe40000000000 */
[----:B------:R-:W-:Y:S01]  /*08d0*/  VIADD R6, R6, 0x1 ;  /* 0x0000000106067836 */ /* 0x000fe20000000000 */
[C---:B------:R-:W-:Y:S01]  /*08e0*/  LEA.HI.X.SX32 R5, R7.reuse, UR11, 0x1, P0 ;  /* 0x0000000b07057c11 */ /* 0x040fe200080f0eff */
[----:B------:R-:W-:Y:S01]  /*08f0*/  VIADD R7, R7, 0x1 ;  /* 0x0000000107077836 */ /* 0x000fe20000000000 */
[----:B------:R-:W-:-:S03]  /*0900*/  ISETP.NE.AND P0, PT, R0, RZ, PT ;  /* 0x000000ff0000720c */ /* 0x000fc60003f05270 */
[----:B---3--:R4:W-:Y:S10]  /*0910*/  STG.E.U8 desc[UR4][R4.64], R3 ;  /* 0x0000000304007986 */ /* 0x0089f4000c101104 */
[----:B------:R-:W-:Y:S05]  /*0920*/  @P0 BRA `(.L_x_49) ;  /* 0xfffffffc00d40947 */ /* 0x000fea000383ffff */
[----:B------:R-:W-:Y:S05]  /*0930*/  EXIT ;  /* 0x000000000000794d */ /* 0x000fea0003800000 */
.L_x_50:
        /* <DEDUP_REMOVED lines=12> */
.L_x_55:


//--------------------- .nv.shared.reserved.0     --------------------------
	.section	.nv.shared.reserved.0,"aw",@nobits
	.weak		__nv_reservedSMEM_offset_0_alias
	.size		__nv_reservedSMEM_offset_0_alias, 0, 64
	.other		__nv_reservedSMEM_offset_0_alias,@"STO_CUDA_RESERVED_SHARED STV_DEFAULT"
__nv_reservedSMEM_offset_0_alias:
	.zero		0
	.zero		64


//--------------------- .nv.constant0.dynres_patches_to_nchw --------------------------
	.section	.nv.constant0.dynres_patches_to_nchw,"a",@progbits
	.sectionflags	@""
	.align	4
.nv.constant0.dynres_patches_to_nchw:
	.zero		964


//--------------------- .nv.constant0.extract_patches_grid --------------------------
	.section	.nv.constant0.extract_patches_grid,"a",@progbits
	.sectionflags	@""
	.align	4
.nv.constant0.extract_patches_grid:
	.zero		944


//--------------------- .nv.constant0.extract_patch --------------------------
	.section	.nv.constant0.extract_patch,"a",@progbits
	.sectionflags	@""
	.align	4
.nv.constant0.extract_patch:
	.zero		940


//--------------------- SYMBOLS --------------------------

	.type		.nv.reservedSmem.offset0,@object
	.size		.nv.reservedSmem.offset0,0x4
